// auto-generated by cutlass_sweep.gemm — config: {"arch": "sm_90", "cluster_m": 1, "cluster_n": 1, "dtype": "bf16", "stages": 4, "tile_k": 32, "tile_m": 64, "tile_n": 256}
#include "cutlass/cutlass.h"
#include "cutlass/gemm/collective/collective_builder.hpp"
#include "cutlass/gemm/device/gemm_universal_adapter.h"
#include "cutlass/gemm/kernel/gemm_universal.hpp"
#include "cutlass/epilogue/collective/collective_builder.hpp"

using ElemA = cutlass::bfloat16_t;
using ElemB = cutlass::bfloat16_t;
using ElemCD = cutlass::bfloat16_t;
using Acc  = float;
using TileShape    = cute::Shape<cute::_64, cute::_256, cute::_32>;
using ClusterShape = cute::Shape<cute::_1, cute::_1, cute::_1>;

using CollectiveEpilogue = typename cutlass::epilogue::collective::CollectiveBuilder<
    cutlass::arch::Sm90, cutlass::arch::OpClassTensorOp,
    TileShape, ClusterShape,
    cutlass::epilogue::collective::EpilogueTileAuto,
    Acc, Acc,
    ElemCD, cutlass::layout::RowMajor, 128 / cutlass::sizeof_bits<ElemCD>::value,
    ElemCD, cutlass::layout::RowMajor, 128 / cutlass::sizeof_bits<ElemCD>::value,
    cutlass::epilogue::collective::EpilogueScheduleAuto
  >::CollectiveOp;

using CollectiveMainloop = typename cutlass::gemm::collective::CollectiveBuilder<
    cutlass::arch::Sm90, cutlass::arch::OpClassTensorOp,
    ElemA, cutlass::layout::RowMajor, 128 / cutlass::sizeof_bits<ElemA>::value,
    ElemB, cutlass::layout::ColumnMajor, 128 / cutlass::sizeof_bits<ElemB>::value,
    Acc,
    TileShape, ClusterShape,
    cutlass::gemm::collective::StageCount<4>,
    cutlass::gemm::collective::KernelScheduleAuto
  >::CollectiveOp;

using GemmKernel = cutlass::gemm::kernel::GemmUniversal<
    cute::Shape<int,int,int,int>,
    CollectiveMainloop,
    CollectiveEpilogue
>;
using Gemm = cutlass::gemm::device::GemmUniversalAdapter<GemmKernel>;

// Force the device kernel symbol into the cubin without needing a host main.
auto* _anchor = &cutlass::device_kernel<GemmKernel>;


// ===== COMPILED SASS (sm_90a) =====

	.target	sm_90a

	.elftype	@"ET_EXEC"


//--------------------- .note.nv.tkinfo           --------------------------
	.section	.note.nv.tkinfo,"",@"SHT_NOTE"
	.sectionflags	@"SHF_NOTE_NV_TKINFO"
	.tkinfo
        /*0018*/ 	.word	0x00000002
        /*0030*/ 	.string	""
        /*0030*/ 	.string	"ptxas"
        /*0030*/ 	.string	"Cuda compilation tools, release 13.0, V13.0.88"
        /*0030*/ 	.string	"Build cuda_13.0.r13.0/compiler.36424714_0"
        /*0030*/ 	.string	"-arch sm_90a -m 64 "



//--------------------- .note.nv.cuinfo           --------------------------
	.section	.note.nv.cuinfo,"",@"SHT_NOTE"
	.sectionflags	@"SHF_NOTE_NV_CUINFO"
        /*0018*/ 	.short	0x0002
        /*001a*/ 	.short	0x005a
        /*001c*/ 	.short	0x0082
	.zero		2


//--------------------- .nv.info                  --------------------------
	.section	.nv.info,"",@"SHT_CUDA_INFO"
	.align	4


	//----- nvinfo : EIATTR_REGCOUNT
	.align		4
        /*0000*/ 	.byte	0x04, 0x2f
        /*0002*/ 	.short	(.L_15 - .L_14)
	.align		4
.L_14:
        /*0004*/ 	.word	index@(_ZN7cutlass13device_kernelINS_4gemm6kernel13GemmUniversalIN4cute5tupleIJiiiiEEENS1_10collective13CollectiveMmaINS1_34MainloopSm90TmaGmmaWarpSpecializedILi4ENS5_IJNS4_1CILi1EEESB_SB_EEENS1_32KernelTmaWarpSpecializedPingpongEEENS5_IJNSA_ILi64EEENSA_ILi256EEENSA_ILi32EEEEEENS_10bfloat16_tENS5_IJlSB_lEEESJ_SK_NS4_8TiledMMAINS4_8MMA_AtomIJNS4_4SM904GMMA28MMA_64x256x16_F32BF16BF16_SSILNSO_5MajorE0ELSQ_0ELNSO_7ScaleInE1ELSR_1EEEEEENS4_6LayoutISC_NS5_IJNSA_ILi0EEESV_SV_EEEEENS5_IJNS4_10UnderscoreESY_SY_EEEEENS4_13SM90_TMA_LOADENS4_14ComposedLayoutINS4_7SwizzleILi2ELi4ELi3EEENS4_18smem_ptr_flag_bitsILi16EEENSU_INS5_IJNSA_ILi8EEESH_EEENS5_IJSH_SB_EEEEEEEvNS4_8identityES11_S1B_vS1C_EENS_8epilogue10collective6detail29Sm90TmaWarpSpecializedAdapterINS1F_15DefaultEpilogueISJ_SK_SK_NS1E_6thread17LinearCombinationISJ_Li1EffLNS1J_9ScaleType4KindE0ELNS_15FloatRoundStyleE2ESJ_EENS1_15EpilogueDefaultEEEEEvvEEEEvNT_6ParamsE)
        /*0008*/ 	.word	0x000000a8


	//----- nvinfo : EIATTR_FRAME_SIZE
	.align		4
.L_15:
        /*000c*/ 	.byte	0x04, 0x11
        /*000e*/ 	.short	(.L_17 - .L_16)
	.align		4
.L_16:
        /*0010*/ 	.word	index@(_ZN7cutlass13device_kernelINS_4gemm6kernel13GemmUniversalIN4cute5tupleIJiiiiEEENS1_10collective13CollectiveMmaINS1_34MainloopSm90TmaGmmaWarpSpecializedILi4ENS5_IJNS4_1CILi1EEESB_SB_EEENS1_32KernelTmaWarpSpecializedPingpongEEENS5_IJNSA_ILi64EEENSA_ILi256EEENSA_ILi32EEEEEENS_10bfloat16_tENS5_IJlSB_lEEESJ_SK_NS4_8TiledMMAINS4_8MMA_AtomIJNS4_4SM904GMMA28MMA_64x256x16_F32BF16BF16_SSILNSO_5MajorE0ELSQ_0ELNSO_7ScaleInE1ELSR_1EEEEEENS4_6LayoutISC_NS5_IJNSA_ILi0EEESV_SV_EEEEENS5_IJNS4_10UnderscoreESY_SY_EEEEENS4_13SM90_TMA_LOADENS4_14ComposedLayoutINS4_7SwizzleILi2ELi4ELi3EEENS4_18smem_ptr_flag_bitsILi16EEENSU_INS5_IJNSA_ILi8EEESH_EEENS5_IJSH_SB_EEEEEEEvNS4_8identityES11_S1B_vS1C_EENS_8epilogue10collective6detail29Sm90TmaWarpSpecializedAdapterINS1F_15DefaultEpilogueISJ_SK_SK_NS1E_6thread17LinearCombinationISJ_Li1EffLNS1J_9ScaleType4KindE0ELNS_15FloatRoundStyleE2ESJ_EENS1_15EpilogueDefaultEEEEEvvEEEEvNT_6ParamsE)
        /*0014*/ 	.word	0x00000000


	//----- nvinfo : EIATTR_MIN_STACK_SIZE
	.align		4
.L_17:
        /*0018*/ 	.byte	0x04, 0x12
        /*001a*/ 	.short	(.L_19 - .L_18)
	.align		4
.L_18:
        /*001c*/ 	.word	index@(_ZN7cutlass13device_kernelINS_4gemm6kernel13GemmUniversalIN4cute5tupleIJiiiiEEENS1_10collective13CollectiveMmaINS1_34MainloopSm90TmaGmmaWarpSpecializedILi4ENS5_IJNS4_1CILi1EEESB_SB_EEENS1_32KernelTmaWarpSpecializedPingpongEEENS5_IJNSA_ILi64EEENSA_ILi256EEENSA_ILi32EEEEEENS_10bfloat16_tENS5_IJlSB_lEEESJ_SK_NS4_8TiledMMAINS4_8MMA_AtomIJNS4_4SM904GMMA28MMA_64x256x16_F32BF16BF16_SSILNSO_5MajorE0ELSQ_0ELNSO_7ScaleInE1ELSR_1EEEEEENS4_6LayoutISC_NS5_IJNSA_ILi0EEESV_SV_EEEEENS5_IJNS4_10UnderscoreESY_SY_EEEEENS4_13SM90_TMA_LOADENS4_14ComposedLayoutINS4_7SwizzleILi2ELi4ELi3EEENS4_18smem_ptr_flag_bitsILi16EEENSU_INS5_IJNSA_ILi8EEESH_EEENS5_IJSH_SB_EEEEEEEvNS4_8identityES11_S1B_vS1C_EENS_8epilogue10collective6detail29Sm90TmaWarpSpecializedAdapterINS1F_15DefaultEpilogueISJ_SK_SK_NS1E_6thread17LinearCombinationISJ_Li1EffLNS1J_9ScaleType4KindE0ELNS_15FloatRoundStyleE2ESJ_EENS1_15EpilogueDefaultEEEEEvvEEEEvNT_6ParamsE)
        /*0020*/ 	.word	0x00000000
.L_19:


//--------------------- .nv.compat                --------------------------
	.section	.nv.compat,"",@"SHT_CUDA_COMPAT_INFO"
	.align	4
        /*0000*/ 	.byte	0x02, 0x09, 0x01, 0x00, 0x02, 0x02, 0x04, 0x00, 0x02, 0x05, 0x05, 0x00, 0x03, 0x07, 0x01, 0x01
        /*0010*/ 	.byte	0x02, 0x03, 0x01, 0x00, 0x02, 0x06, 0x01, 0x00, 0x04, 0x0b, 0x08, 0x00, 0x00, 0x00, 0x00, 0x00
        /*0020*/ 	.byte	0x00, 0x00, 0x00, 0x00


//--------------------- .nv.info._ZN7cutlass13device_kernelINS_4gemm6kernel13GemmUniversalIN4cute5tupleIJiiiiEEENS1_10collective13CollectiveMmaINS1_34MainloopSm90TmaGmmaWarpSpecializedILi4ENS5_IJNS4_1CILi1EEESB_SB_EEENS1_32KernelTmaWarpSpecializedPingpongEEENS5_IJNSA_ILi64EEENSA_ILi256EEENSA_ILi32EEEEEENS_10bfloat16_tENS5_IJlSB_lEEESJ_SK_NS4_8TiledMMAINS4_8MMA_AtomIJNS4_4SM904GMMA28MMA_64x256x16_F32BF16BF16_SSILNSO_5MajorE0ELSQ_0ELNSO_7ScaleInE1ELSR_1EEEEEENS4_6LayoutISC_NS5_IJNSA_ILi0EEESV_SV_EEEEENS5_IJNS4_10UnderscoreESY_SY_EEEEENS4_13SM90_TMA_LOADENS4_14ComposedLayoutINS4_7SwizzleILi2ELi4ELi3EEENS4_18smem_ptr_flag_bitsILi16EEENSU_INS5_IJNSA_ILi8EEESH_EEENS5_IJSH_SB_EEEEEEEvNS4_8identityES11_S1B_vS1C_EENS_8epilogue10collective6detail29Sm90TmaWarpSpecializedAdapterINS1F_15DefaultEpilogueISJ_SK_SK_NS1E_6thread17LinearCombinationISJ_Li1EffLNS1J_9ScaleType4KindE0ELNS_15FloatRoundStyleE2ESJ_EENS1_15EpilogueDefaultEEEEEvvEEEEvNT_6ParamsE --------------------------
	.section	.nv.info._ZN7cutlass13device_kernelINS_4gemm6kernel13GemmUniversalIN4cute5tupleIJiiiiEEENS1_10collective13CollectiveMmaINS1_34MainloopSm90TmaGmmaWarpSpecializedILi4ENS5_IJNS4_1CILi1EEESB_SB_EEENS1_32KernelTmaWarpSpecializedPingpongEEENS5_IJNSA_ILi64EEENSA_ILi256EEENSA_ILi32EEEEEENS_10bfloat16_tENS5_IJlSB_lEEESJ_SK_NS4_8TiledMMAINS4_8MMA_AtomIJNS4_4SM904GMMA28MMA_64x256x16_F32BF16BF16_SSILNSO_5MajorE0ELSQ_0ELNSO_7ScaleInE1ELSR_1EEEEEENS4_6LayoutISC_NS5_IJNSA_ILi0EEESV_SV_EEEEENS5_IJNS4_10UnderscoreESY_SY_EEEEENS4_13SM90_TMA_LOADENS4_14ComposedLayoutINS4_7SwizzleILi2ELi4ELi3EEENS4_18smem_ptr_flag_bitsILi16EEENSU_INS5_IJNSA_ILi8EEESH_EEENS5_IJSH_SB_EEEEEEEvNS4_8identityES11_S1B_vS1C_EENS_8epilogue10collective6detail29Sm90TmaWarpSpecializedAdapterINS1F_15DefaultEpilogueISJ_SK_SK_NS1E_6thread17LinearCombinationISJ_Li1EffLNS1J_9ScaleType4KindE0ELNS_15FloatRoundStyleE2ESJ_EENS1_15EpilogueDefaultEEEEEvvEEEEvNT_6ParamsE,"",@"SHT_CUDA_INFO"
	.sectionflags	@""
	.align	4


	//----- nvinfo : EIATTR_CUDA_API_VERSION
	.align		4
        /*0000*/ 	.byte	0x04, 0x37
        /*0002*/ 	.short	(.L_21 - .L_20)
.L_20:
        /*0004*/ 	.word	0x00000082


	//----- nvinfo : EIATTR_KPARAM_INFO
	.align		4
.L_21:
        /*0008*/ 	.byte	0x04, 0x17
        /*000a*/ 	.short	(.L_23 - .L_22)
.L_22:
        /*000c*/ 	.word	0x00000000
        /*0010*/ 	.short	0x0000
        /*0012*/ 	.short	0x0070
        /*0014*/ 	.byte	0x00, 0xf0, 0x01, 0x10


	//----- nvinfo : EIATTR_SPARSE_MMA_MASK
	.align		4
.L_23:
        /*0018*/ 	.byte	0x03, 0x50
        /*001a*/ 	.short	0x0000


	//----- nvinfo : EIATTR_MAXREG_COUNT
	.align		4
        /*001c*/ 	.byte	0x03, 0x1b
        /*001e*/ 	.short	0x00a8


	//----- nvinfo : EIATTR_NUM_BARRIERS
	.align		4
        /*0020*/ 	.byte	0x02, 0x4c
        /*0022*/ 	.byte	0x01
	.zero		1


	//----- nvinfo : EIATTR_EXTERNS
	.align		4
        /*0024*/ 	.byte	0x04, 0x0f
        /*0026*/ 	.short	(.L_25 - .L_24)


	//   ....[0]....
	.align		4
.L_24:
        /*0028*/ 	.word	index@(__assertfail)


	//----- nvinfo : EIATTR_MERCURY_ISA_VERSION
	.align		4
.L_25:
        /*002c*/ 	.byte	0x03, 0x5f
        /*002e*/ 	.short	0x0101


	//----- nvinfo : EIATTR_INT_WARP_WIDE_INSTR_OFFSETS
	.align		4
        /*0030*/ 	.byte	0x04, 0x31
        /*0032*/ 	.short	(.L_27 - .L_26)


	//   ....[0]....
.L_26:
        /*0034*/ 	.word	0x00000470


	//   ....[1]....
        /*0038*/ 	.word	0x00000490


	//   ....[2]....
        /*003c*/ 	.word	0x00000510


	//   ....[3]....
        /*0040*/ 	.word	0x00000520


	//   ....[4]....
        /*0044*/ 	.word	0x00000530


	//   ....[5]....
        /*0048*/ 	.word	0x00000550


	//   ....[6]....
        /*004c*/ 	.word	0x000005b0


	//   ....[7]....
        /*0050*/ 	.word	0x000005d0


	//----- nvinfo : EIATTR_COOP_GROUP_MASK_REGIDS
	.align		4
.L_27:
        /*0054*/ 	.byte	0x04, 0x29
        /*0056*/ 	.short	(.L_29 - .L_28)


	//   ....[0]....
.L_28:
        /*0058*/ 	.word	0xffffffff


	//   ....[1]....
        /*005c*/ 	.word	0xffffffff


	//   ....[2]....
        /*0060*/ 	.word	0xffffffff


	//   ....[3]....
        /*0064*/ 	.word	0xffffffff


	//   ....[4]....
        /*0068*/ 	.word	0xffffffff


	//   ....[5]....
        /*006c*/ 	.word	0xffffffff


	//----- nvinfo : EIATTR_COOP_GROUP_INSTR_OFFSETS
	.align		4
.L_29:
        /*0070*/ 	.byte	0x04, 0x28
        /*0072*/ 	.short	(.L_31 - .L_30)


	//   ....[0]....
.L_30:
        /*0074*/ 	.word	0x00000050


	//   ....[1]....
        /*0078*/ 	.word	0x00000080


	//   ....[2]....
        /*007c*/ 	.word	0x00000180


	//   ....[3]....
        /*0080*/ 	.word	0x00000390


	//   ....[4]....
        /*0084*/ 	.word	0x000003d0


	//   ....[5]....
        /*0088*/ 	.word	0x00000410


	//----- nvinfo : EIATTR_REG_RECONFIG
	.align		4
.L_31:
        /*008c*/ 	.byte	0x01, 0x54
	.zero		2


	//----- nvinfo : EIATTR_SYSCALL_OFFSETS
	.align		4
        /*0090*/ 	.byte	0x04, 0x46
        /*0092*/ 	.short	(.L_33 - .L_32)


	//   ....[0]....
.L_32:
        /*0094*/ 	.word	0x000016a0


	//----- nvinfo : EIATTR_MBARRIER_INSTR_OFFSETS
	.align		4
.L_33:
        /*0098*/ 	.byte	0x04, 0x39
        /*009a*/ 	.short	(.L_35 - .L_34)


	//   ....[0]....
.L_34:
        /*009c*/ 	.word	0x00000300
        /*00a0*/ 	.word	0x000000ff
        /*00a4*/ 	.word	0x00000000
        /*00a8*/ 	.short	0x0100
        /*00aa*/ 	.byte	0x09
	.zero		1


	//   ....[1]....
        /*00ac*/ 	.word	0x00000310
        /*00b0*/ 	.word	0x000000ff
        /*00b4*/ 	.word	0x00000020
        /*00b8*/ 	.short	0x0100
        /*00ba*/ 	.byte	0x09
	.zero		1


	//   ....[2]....
        /*00bc*/ 	.word	0x00000320
        /*00c0*/ 	.word	0x000000ff
        /*00c4*/ 	.word	0x00000008
        /*00c8*/ 	.short	0x0100
        /*00ca*/ 	.byte	0x09
	.zero		1


	//   ....[3]....
        /*00cc*/ 	.word	0x00000330
        /*00d0*/ 	.word	0x000000ff
        /*00d4*/ 	.word	0x00000028
        /*00d8*/ 	.short	0x0100
        /*00da*/ 	.byte	0x09
	.zero		1


	//   ....[4]....
        /*00dc*/ 	.word	0x00000340
        /*00e0*/ 	.word	0x000000ff
        /*00e4*/ 	.word	0x00000010
        /*00e8*/ 	.short	0x0100
        /*00ea*/ 	.byte	0x09
	.zero		1


	//   ....[5]....
        /*00ec*/ 	.word	0x00000350
        /*00f0*/ 	.word	0x000000ff
        /*00f4*/ 	.word	0x00000030
        /*00f8*/ 	.short	0x0100
        /*00fa*/ 	.byte	0x09
	.zero		1


	//   ....[6]....
        /*00fc*/ 	.word	0x00000360
        /*0100*/ 	.word	0x000000ff
        /*0104*/ 	.word	0x00000018
        /*0108*/ 	.short	0x0100
        /*010a*/ 	.byte	0x09
	.zero		1


	//   ....[7]....
        /*010c*/ 	.word	0x00000370
        /*0110*/ 	.word	0x000000ff
        /*0114*/ 	.word	0x00000038
        /*0118*/ 	.short	0x0100
        /*011a*/ 	.byte	0x09
	.zero		1


	//   ....[8]....
        /*011c*/ 	.word	0x000005f0
        /*0120*/ 	.word	0x000000ff
        /*0124*/ 	.word	0x00000070
        /*0128*/ 	.short	0x0100
        /*012a*/ 	.byte	0x09
	.zero		1


	//   ....[9]....
        /*012c*/ 	.word	0x00000600
        /*0130*/ 	.word	0x000000ff
        /*0134*/ 	.word	0x00000078
        /*0138*/ 	.short	0x0100
        /*013a*/ 	.byte	0x09
	.zero		1


	//   ....[10]....
        /*013c*/ 	.word	0x00000640
        /*0140*/ 	.word	0x000000ff
        /*0144*/ 	.word	0x00000050
        /*0148*/ 	.short	0x0100
        /*014a*/ 	.byte	0x0a
	.zero		1


	//   ....[11]....
        /*014c*/ 	.word	0x00000660
        /*0150*/ 	.word	0x000000ff
        /*0154*/ 	.word	0x00000058
        /*0158*/ 	.short	0x0100
        /*015a*/ 	.byte	0x0a
	.zero		1


	//   ....[12]....
        /*015c*/ 	.word	0x00000670
        /*0160*/ 	.word	0x000000ff
        /*0164*/ 	.word	0x00000060
        /*0168*/ 	.short	0x0100
        /*016a*/ 	.byte	0x0a
	.zero		1


	//   ....[13]....
        /*016c*/ 	.word	0x00000680
        /*0170*/ 	.word	0x000000ff
        /*0174*/ 	.word	0x00000068
        /*0178*/ 	.short	0x0100
        /*017a*/ 	.byte	0x0a
	.zero		1


	//   ....[14]....
        /*017c*/ 	.word	0x00001580
        /*0180*/ 	.word	0x0000009b
        /*0184*/ 	.word	0x00000000
        /*0188*/ 	.short	0x010a
        /*018a*/ 	.byte	0x2e
	.zero		1


	//   ....[15]....
        /*018c*/ 	.word	0x00001730
        /*0190*/ 	.word	0x00000003
        /*0194*/ 	.word	0x00000000
        /*0198*/ 	.short	0x010a
        /*019a*/ 	.byte	0x3f
	.zero		1


	//   ....[16]....
        /*019c*/ 	.word	0x00001790
        /*01a0*/ 	.word	0x00000003
        /*01a4*/ 	.word	0x00000000
        /*01a8*/ 	.short	0x010a
        /*01aa*/ 	.byte	0x3f
	.zero		1


	//   ....[17]....
        /*01ac*/ 	.word	0x00001a00
        /*01b0*/ 	.word	0x000000ff
        /*01b4*/ 	.word	0x00000000
        /*01b8*/ 	.short	0x010a
        /*01ba*/ 	.byte	0x04
	.zero		1


	//   ....[18]....
        /*01bc*/ 	.word	0x00001a40
        /*01c0*/ 	.word	0x000000ff
        /*01c4*/ 	.word	0x00000000
        /*01c8*/ 	.short	0x010a
        /*01ca*/ 	.byte	0x04
	.zero		1


	//   ....[19]....
        /*01cc*/ 	.word	0x00001bc0
        /*01d0*/ 	.word	0x000000ff
        /*01d4*/ 	.word	0x00000000
        /*01d8*/ 	.short	0x0101
        /*01da*/ 	.byte	0x04
	.zero		1


	//   ....[20]....
        /*01dc*/ 	.word	0x00001cb0
        /*01e0*/ 	.word	0x0000009c
        /*01e4*/ 	.word	0x00000000
        /*01e8*/ 	.short	0x0101
        /*01ea*/ 	.byte	0x2f
	.zero		1


	//   ....[21]....
        /*01ec*/ 	.word	0x00001d70
        /*01f0*/ 	.word	0x000000ff
        /*01f4*/ 	.word	0x00000000
        /*01f8*/ 	.short	0x0101
        /*01fa*/ 	.byte	0x04
	.zero		1


	//   ....[22]....
        /*01fc*/ 	.word	0x00001e20
        /*0200*/ 	.word	0x0000009b
        /*0204*/ 	.word	0x00000010
        /*0208*/ 	.short	0x010a
        /*020a*/ 	.byte	0x2e
	.zero		1


	//   ....[23]....
        /*020c*/ 	.word	0x00009c00
        /*0210*/ 	.word	0x0000009e
        /*0214*/ 	.word	0x00000000
        /*0218*/ 	.short	0x0101
        /*021a*/ 	.byte	0x2f
	.zero		1


	//   ....[24]....
        /*021c*/ 	.word	0x0000a5e0
        /*0220*/ 	.word	0x00000007
        /*0224*/ 	.word	0x00000020
        /*0228*/ 	.short	0x010a
        /*022a*/ 	.byte	0x3f
	.zero		1


	//   ....[25]....
        /*022c*/ 	.word	0x0000a980
        /*0230*/ 	.word	0x00000003
        /*0234*/ 	.word	0x00000078
        /*0238*/ 	.short	0x0101
        /*023a*/ 	.byte	0x3f
	.zero		1


	//   ....[26]....
        /*023c*/ 	.word	0x0000b0f0
        /*0240*/ 	.word	0x00000007
        /*0244*/ 	.word	0x00000000
        /*0248*/ 	.short	0x010a
        /*024a*/ 	.byte	0x3f
	.zero		1


	//   ....[27]....
        /*024c*/ 	.word	0x0000b170
        /*0250*/ 	.word	0x00000009
        /*0254*/ 	.word	0x00000000
        /*0258*/ 	.short	0x010a
        /*025a*/ 	.byte	0x3f
	.zero		1


	//   ....[28]....
        /*025c*/ 	.word	0x0000b200
        /*0260*/ 	.word	0x00000006
        /*0264*/ 	.word	0x00000000
        /*0268*/ 	.short	0x010a
        /*026a*/ 	.byte	0x3f
	.zero		1


	//   ....[29]....
        /*026c*/ 	.word	0x0000b290
        /*0270*/ 	.word	0x00000003
        /*0274*/ 	.word	0x00000000
        /*0278*/ 	.short	0x010a
        /*027a*/ 	.byte	0x3f
	.zero		1


	//   ....[30]....
        /*027c*/ 	.word	0x0000b2f0
        /*0280*/ 	.word	0x0000009d
        /*0284*/ 	.word	0x00000000
        /*0288*/ 	.short	0x010a
        /*028a*/ 	.byte	0x3f
	.zero		1


	//   ....[31]....
        /*028c*/ 	.word	0x0000b340
        /*0290*/ 	.word	0x00000003
        /*0294*/ 	.word	0x00000000
        /*0298*/ 	.short	0x010a
        /*029a*/ 	.byte	0x3f
	.zero		1


	//   ....[32]....
        /*029c*/ 	.word	0x0000b3a0
        /*02a0*/ 	.word	0x00000004
        /*02a4*/ 	.word	0x00000000
        /*02a8*/ 	.short	0x010a
        /*02aa*/ 	.byte	0x3f
	.zero		1


	//   ....[33]....
        /*02ac*/ 	.word	0x0000b3f0
        /*02b0*/ 	.word	0x0000009d
        /*02b4*/ 	.word	0x00000010
        /*02b8*/ 	.short	0x010a
        /*02ba*/ 	.byte	0x3f
	.zero		1


	//   ....[34]....
        /*02bc*/ 	.word	0x0000b4c0
        /*02c0*/ 	.word	0x00000007
        /*02c4*/ 	.word	0x00000020
        /*02c8*/ 	.short	0x010a
        /*02ca*/ 	.byte	0x3f
	.zero		1


	//   ....[35]....
        /*02cc*/ 	.word	0x0000b590
        /*02d0*/ 	.word	0x00000007
        /*02d4*/ 	.word	0x00000000
        /*02d8*/ 	.short	0x010a
        /*02da*/ 	.byte	0x3f
	.zero		1


	//   ....[36]....
        /*02dc*/ 	.word	0x0000b5e0
        /*02e0*/ 	.word	0x00000009
        /*02e4*/ 	.word	0x00000000
        /*02e8*/ 	.short	0x010a
        /*02ea*/ 	.byte	0x3f
	.zero		1


	//   ....[37]....
        /*02ec*/ 	.word	0x0000b630
        /*02f0*/ 	.word	0x00000006
        /*02f4*/ 	.word	0x00000000
        /*02f8*/ 	.short	0x010a
        /*02fa*/ 	.byte	0x3f
	.zero		1


	//----- nvinfo : EIATTR_NUM_MBARRIERS
	.align		4
.L_35:
        /*02fc*/ 	.byte	0x03, 0x38
        /*02fe*/ 	.short	0x000e


	//----- nvinfo : EIATTR_EXIT_INSTR_OFFSETS
	.align		4
        /*0300*/ 	.byte	0x04, 0x1c
        /*0302*/ 	.short	(.L_37 - .L_36)


	//   ....[0]....
.L_36:
        /*0304*/ 	.word	0x00001240


	//   ....[1]....
        /*0308*/ 	.word	0x000012a0


	//   ....[2]....
        /*030c*/ 	.word	0x0000a310


	//   ....[3]....
        /*0310*/ 	.word	0x0000a340


	//   ....[4]....
        /*0314*/ 	.word	0x0000b2e0


	//----- nvinfo : EIATTR_MAX_THREADS
	.align		4
.L_37:
        /*0318*/ 	.byte	0x04, 0x05
        /*031a*/ 	.short	(.L_39 - .L_38)
.L_38:
        /*031c*/ 	.word	0x00000180
        /*0320*/ 	.word	0x00000001
        /*0324*/ 	.word	0x00000001


	//----- nvinfo : EIATTR_CRS_STACK_SIZE
	.align		4
.L_39:
        /*0328*/ 	.byte	0x04, 0x1e
        /*032a*/ 	.short	(.L_41 - .L_40)
.L_40:
        /*032c*/ 	.word	0x00000000


	//----- nvinfo : EIATTR_CBANK_PARAM_SIZE
	.align		4
.L_41:
        /*0330*/ 	.byte	0x03, 0x19
        /*0332*/ 	.short	0x0470


	//----- nvinfo : EIATTR_PARAM_CBANK
	.align		4
        /*0334*/ 	.byte	0x04, 0x0a
        /*0336*/ 	.short	(.L_43 - .L_42)
	.align		4
.L_42:
        /*0338*/ 	.word	index@(.nv.constant0._ZN7cutlass13device_kernelINS_4gemm6kernel13GemmUniversalIN4cute5tupleIJiiiiEEENS1_10collective13CollectiveMmaINS1_34MainloopSm90TmaGmmaWarpSpecializedILi4ENS5_IJNS4_1CILi1EEESB_SB_EEENS1_32KernelTmaWarpSpecializedPingpongEEENS5_IJNSA_ILi64EEENSA_ILi256EEENSA_ILi32EEEEEENS_10bfloat16_tENS5_IJlSB_lEEESJ_SK_NS4_8TiledMMAINS4_8MMA_AtomIJNS4_4SM904GMMA28MMA_64x256x16_F32BF16BF16_SSILNSO_5MajorE0ELSQ_0ELNSO_7ScaleInE1ELSR_1EEEEEENS4_6LayoutISC_NS5_IJNSA_ILi0EEESV_SV_EEEEENS5_IJNS4_10UnderscoreESY_SY_EEEEENS4_13SM90_TMA_LOADENS4_14ComposedLayoutINS4_7SwizzleILi2ELi4ELi3EEENS4_18smem_ptr_flag_bitsILi16EEENSU_INS5_IJNSA_ILi8EEESH_EEENS5_IJSH_SB_EEEEEEEvNS4_8identityES11_S1B_vS1C_EENS_8epilogue10collective6detail29Sm90TmaWarpSpecializedAdapterINS1F_15DefaultEpilogueISJ_SK_SK_NS1E_6thread17LinearCombinationISJ_Li1EffLNS1J_9ScaleType4KindE0ELNS_15FloatRoundStyleE2ESJ_EENS1_15EpilogueDefaultEEEEEvvEEEEvNT_6ParamsE)
        /*033c*/ 	.short	0x0210
        /*033e*/ 	.short	0x0470


	//----- nvinfo : EIATTR_SW_WAR
	.align		4
.L_43:
        /*0340*/ 	.byte	0x04, 0x36
        /*0342*/ 	.short	(.L_45 - .L_44)
.L_44:
        /*0344*/ 	.word	0x00000008
.L_45:


//--------------------- .nv.callgraph             --------------------------
	.section	.nv.callgraph,"",@"SHT_CUDA_CALLGRAPH"
	.align	4
	.sectionentsize	8
	.align		4
        /*0000*/ 	.word	0x00000000
	.align		4
        /*0004*/ 	.word	0xffffffff
	.align		4
        /*0008*/ 	.word	index@(_ZN7cutlass13device_kernelINS_4gemm6kernel13GemmUniversalIN4cute5tupleIJiiiiEEENS1_10collective13CollectiveMmaINS1_34MainloopSm90TmaGmmaWarpSpecializedILi4ENS5_IJNS4_1CILi1EEESB_SB_EEENS1_32KernelTmaWarpSpecializedPingpongEEENS5_IJNSA_ILi64EEENSA_ILi256EEENSA_ILi32EEEEEENS_10bfloat16_tENS5_IJlSB_lEEESJ_SK_NS4_8TiledMMAINS4_8MMA_AtomIJNS4_4SM904GMMA28MMA_64x256x16_F32BF16BF16_SSILNSO_5MajorE0ELSQ_0ELNSO_7ScaleInE1ELSR_1EEEEEENS4_6LayoutISC_NS5_IJNSA_ILi0EEESV_SV_EEEEENS5_IJNS4_10UnderscoreESY_SY_EEEEENS4_13SM90_TMA_LOADENS4_14ComposedLayoutINS4_7SwizzleILi2ELi4ELi3EEENS4_18smem_ptr_flag_bitsILi16EEENSU_INS5_IJNSA_ILi8EEESH_EEENS5_IJSH_SB_EEEEEEEvNS4_8identityES11_S1B_vS1C_EENS_8epilogue10collective6detail29Sm90TmaWarpSpecializedAdapterINS1F_15DefaultEpilogueISJ_SK_SK_NS1E_6thread17LinearCombinationISJ_Li1EffLNS1J_9ScaleType4KindE0ELNS_15FloatRoundStyleE2ESJ_EENS1_15EpilogueDefaultEEEEEvvEEEEvNT_6ParamsE)
	.align		4
        /*000c*/ 	.word	index@(__assertfail)
	.align		4
        /*0010*/ 	.word	0x00000000
	.align		4
        /*0014*/ 	.word	0xfffffffe
	.align		4
        /*0018*/ 	.word	0x00000000
	.align		4
        /*001c*/ 	.word	0xfffffffd
	.align		4
        /*0020*/ 	.word	0x00000000
	.align		4
        /*0024*/ 	.word	0xfffffffc


//--------------------- .nv.constant4             --------------------------
	.section	.nv.constant4,"a",@progbits
	.align	8
	.align		8
.nv.constant4:
        /*0000*/ 	.dword	__assertfail
	.align		8
        /*0008*/ 	.dword	__unnamed_1
	.align		8
        /*0010*/ 	.dword	_ZN39_INTERNAL_26b9aaf1_4_k_cu_5a01c5cf_29874cuda3std3__45__cpo5beginE
	.align		8
        /*0018*/ 	.dword	_ZN39_INTERNAL_26b9aaf1_4_k_cu_5a01c5cf_29874cuda3std3__45__cpo3endE
	.align		8
        /*0020*/ 	.dword	_ZN39_INTERNAL_26b9aaf1_4_k_cu_5a01c5cf_29874cuda3std3__45__cpo6cbeginE
	.align		8
        /*0028*/ 	.dword	_ZN39_INTERNAL_26b9aaf1_4_k_cu_5a01c5cf_29874cuda3std3__45__cpo4cendE
	.align		8
        /*0030*/ 	.dword	_ZN39_INTERNAL_26b9aaf1_4_k_cu_5a01c5cf_29874cuda3std3__441_GLOBAL__N__26b9aaf1_4_k_cu_5a01c5cf_29876ignoreE
	.align		8
        /*0038*/ 	.dword	_ZN39_INTERNAL_26b9aaf1_4_k_cu_5a01c5cf_29874cuda3std3__419piecewise_constructE
	.align		8
        /*0040*/ 	.dword	_ZN39_INTERNAL_26b9aaf1_4_k_cu_5a01c5cf_29874cuda3std3__48in_placeE
	.align		8
        /*0048*/ 	.dword	_ZN39_INTERNAL_26b9aaf1_4_k_cu_5a01c5cf_29874cuda3std6ranges3__45__cpo4swapE
	.align		8
        /*0050*/ 	.dword	_ZN39_INTERNAL_26b9aaf1_4_k_cu_5a01c5cf_29874cuda3std6ranges3__45__cpo9iter_moveE
	.align		8
        /*0058*/ 	.dword	_ZN39_INTERNAL_26b9aaf1_4_k_cu_5a01c5cf_29874cute7productE
	.align		8
        /*0060*/ 	.dword	_ZN39_INTERNAL_26b9aaf1_4_k_cu_5a01c5cf_29874cute1_E
	.align		8
        /*0068*/ 	.dword	$str$22
	.align		8
        /*0070*/ 	.dword	$str$23


//--------------------- .text._ZN7cutlass13device_kernelINS_4gemm6kernel13GemmUniversalIN4cute5tupleIJiiiiEEENS1_10collective13CollectiveMmaINS1_34MainloopSm90TmaGmmaWarpSpecializedILi4ENS5_IJNS4_1CILi1EEESB_SB_EEENS1_32KernelTmaWarpSpecializedPingpongEEENS5_IJNSA_ILi64EEENSA_ILi256EEENSA_ILi32EEEEEENS_10bfloat16_tENS5_IJlSB_lEEESJ_SK_NS4_8TiledMMAINS4_8MMA_AtomIJNS4_4SM904GMMA28MMA_64x256x16_F32BF16BF16_SSILNSO_5MajorE0ELSQ_0ELNSO_7ScaleInE1ELSR_1EEEEEENS4_6LayoutISC_NS5_IJNSA_ILi0EEESV_SV_EEEEENS5_IJNS4_10UnderscoreESY_SY_EEEEENS4_13SM90_TMA_LOADENS4_14ComposedLayoutINS4_7SwizzleILi2ELi4ELi3EEENS4_18smem_ptr_flag_bitsILi16EEENSU_INS5_IJNSA_ILi8EEESH_EEENS5_IJSH_SB_EEEEEEEvNS4_8identityES11_S1B_vS1C_EENS_8epilogue10collective6detail29Sm90TmaWarpSpecializedAdapterINS1F_15DefaultEpilogueISJ_SK_SK_NS1E_6thread17LinearCombinationISJ_Li1EffLNS1J_9ScaleType4KindE0ELNS_15FloatRoundStyleE2ESJ_EENS1_15EpilogueDefaultEEEEEvvEEEEvNT_6ParamsE --------------------------
	.section	.text._ZN7cutlass13device_kernelINS_4gemm6kernel13GemmUniversalIN4cute5tupleIJiiiiEEENS1_10collective13CollectiveMmaINS1_34MainloopSm90TmaGmmaWarpSpecializedILi4ENS5_IJNS4_1CILi1EEESB_SB_EEENS1_32KernelTmaWarpSpecializedPingpongEEENS5_IJNSA_ILi64EEENSA_ILi256EEENSA_ILi32EEEEEENS_10bfloat16_tENS5_IJlSB_lEEESJ_SK_NS4_8TiledMMAINS4_8MMA_AtomIJNS4_4SM904GMMA28MMA_64x256x16_F32BF16BF16_SSILNSO_5MajorE0ELSQ_0ELNSO_7ScaleInE1ELSR_1EEEEEENS4_6LayoutISC_NS5_IJNSA_ILi0EEESV_SV_EEEEENS5_IJNS4_10UnderscoreESY_SY_EEEEENS4_13SM90_TMA_LOADENS4_14ComposedLayoutINS4_7SwizzleILi2ELi4ELi3EEENS4_18smem_ptr_flag_bitsILi16EEENSU_INS5_IJNSA_ILi8EEESH_EEENS5_IJSH_SB_EEEEEEEvNS4_8identityES11_S1B_vS1C_EENS_8epilogue10collective6detail29Sm90TmaWarpSpecializedAdapterINS1F_15DefaultEpilogueISJ_SK_SK_NS1E_6thread17LinearCombinationISJ_Li1EffLNS1J_9ScaleType4KindE0ELNS_15FloatRoundStyleE2ESJ_EENS1_15EpilogueDefaultEEEEEvvEEEEvNT_6ParamsE,"ax",@progbits
	.align	128
.text._ZN7cutlass13device_kernelINS_4gemm6kernel13GemmUniversalIN4cute5tupleIJiiiiEEENS1_10collective13CollectiveMmaINS1_34MainloopSm90TmaGmmaWarpSpecializedILi4ENS5_IJNS4_1CILi1EEESB_SB_EEENS1_32KernelTmaWarpSpecializedPingpongEEENS5_IJNSA_ILi64EEENSA_ILi256EEENSA_ILi32EEEEEENS_10bfloat16_tENS5_IJlSB_lEEESJ_SK_NS4_8TiledMMAINS4_8MMA_AtomIJNS4_4SM904GMMA28MMA_64x256x16_F32BF16BF16_SSILNSO_5MajorE0ELSQ_0ELNSO_7ScaleInE1ELSR_1EEEEEENS4_6LayoutISC_NS5_IJNSA_ILi0EEESV_SV_EEEEENS5_IJNS4_10UnderscoreESY_SY_EEEEENS4_13SM90_TMA_LOADENS4_14ComposedLayoutINS4_7SwizzleILi2ELi4ELi3EEENS4_18smem_ptr_flag_bitsILi16EEENSU_INS5_IJNSA_ILi8EEESH_EEENS5_IJSH_SB_EEEEEEEvNS4_8identityES11_S1B_vS1C_EENS_8epilogue10collective6detail29Sm90TmaWarpSpecializedAdapterINS1F_15DefaultEpilogueISJ_SK_SK_NS1E_6thread17LinearCombinationISJ_Li1EffLNS1J_9ScaleType4KindE0ELNS_15FloatRoundStyleE2ESJ_EENS1_15EpilogueDefaultEEEEEvvEEEEvNT_6ParamsE:
        .type           _ZN7cutlass13device_kernelINS_4gemm6kernel13GemmUniversalIN4cute5tupleIJiiiiEEENS1_10collective13CollectiveMmaINS1_34MainloopSm90TmaGmmaWarpSpecializedILi4ENS5_IJNS4_1CILi1EEESB_SB_EEENS1_32KernelTmaWarpSpecializedPingpongEEENS5_IJNSA_ILi64EEENSA_ILi256EEENSA_ILi32EEEEEENS_10bfloat16_tENS5_IJlSB_lEEESJ_SK_NS4_8TiledMMAINS4_8MMA_AtomIJNS4_4SM904GMMA28MMA_64x256x16_F32BF16BF16_SSILNSO_5MajorE0ELSQ_0ELNSO_7ScaleInE1ELSR_1EEEEEENS4_6LayoutISC_NS5_IJNSA_ILi0EEESV_SV_EEEEENS5_IJNS4_10UnderscoreESY_SY_EEEEENS4_13SM90_TMA_LOADENS4_14ComposedLayoutINS4_7SwizzleILi2ELi4ELi3EEENS4_18smem_ptr_flag_bitsILi16EEENSU_INS5_IJNSA_ILi8EEESH_EEENS5_IJSH_SB_EEEEEEEvNS4_8identityES11_S1B_vS1C_EENS_8epilogue10collective6detail29Sm90TmaWarpSpecializedAdapterINS1F_15DefaultEpilogueISJ_SK_SK_NS1E_6thread17LinearCombinationISJ_Li1EffLNS1J_9ScaleType4KindE0ELNS_15FloatRoundStyleE2ESJ_EENS1_15EpilogueDefaultEEEEEvvEEEEvNT_6ParamsE,@function
        .size           _ZN7cutlass13device_kernelINS_4gemm6kernel13GemmUniversalIN4cute5tupleIJiiiiEEENS1_10collective13CollectiveMmaINS1_34MainloopSm90TmaGmmaWarpSpecializedILi4ENS5_IJNS4_1CILi1EEESB_SB_EEENS1_32KernelTmaWarpSpecializedPingpongEEENS5_IJNSA_ILi64EEENSA_ILi256EEENSA_ILi32EEEEEENS_10bfloat16_tENS5_IJlSB_lEEESJ_SK_NS4_8TiledMMAINS4_8MMA_AtomIJNS4_4SM904GMMA28MMA_64x256x16_F32BF16BF16_SSILNSO_5MajorE0ELSQ_0ELNSO_7ScaleInE1ELSR_1EEEEEENS4_6LayoutISC_NS5_IJNSA_ILi0EEESV_SV_EEEEENS5_IJNS4_10UnderscoreESY_SY_EEEEENS4_13SM90_TMA_LOADENS4_14ComposedLayoutINS4_7SwizzleILi2ELi4ELi3EEENS4_18smem_ptr_flag_bitsILi16EEENSU_INS5_IJNSA_ILi8EEESH_EEENS5_IJSH_SB_EEEEEEEvNS4_8identityES11_S1B_vS1C_EENS_8epilogue10collective6detail29Sm90TmaWarpSpecializedAdapterINS1F_15DefaultEpilogueISJ_SK_SK_NS1E_6thread17LinearCombinationISJ_Li1EffLNS1J_9ScaleType4KindE0ELNS_15FloatRoundStyleE2ESJ_EENS1_15EpilogueDefaultEEEEEvvEEEEvNT_6ParamsE,(.L_x_324 - _ZN7cutlass13device_kernelINS_4gemm6kernel13GemmUniversalIN4cute5tupleIJiiiiEEENS1_10collective13CollectiveMmaINS1_34MainloopSm90TmaGmmaWarpSpecializedILi4ENS5_IJNS4_1CILi1EEESB_SB_EEENS1_32KernelTmaWarpSpecializedPingpongEEENS5_IJNSA_ILi64EEENSA_ILi256EEENSA_ILi32EEEEEENS_10bfloat16_tENS5_IJlSB_lEEESJ_SK_NS4_8TiledMMAINS4_8MMA_AtomIJNS4_4SM904GMMA28MMA_64x256x16_F32BF16BF16_SSILNSO_5MajorE0ELSQ_0ELNSO_7ScaleInE1ELSR_1EEEEEENS4_6LayoutISC_NS5_IJNSA_ILi0EEESV_SV_EEEEENS5_IJNS4_10UnderscoreESY_SY_EEEEENS4_13SM90_TMA_LOADENS4_14ComposedLayoutINS4_7SwizzleILi2ELi4ELi3EEENS4_18smem_ptr_flag_bitsILi16EEENSU_INS5_IJNSA_ILi8EEESH_EEENS5_IJSH_SB_EEEEEEEvNS4_8identityES11_S1B_vS1C_EENS_8epilogue10collective6detail29Sm90TmaWarpSpecializedAdapterINS1F_15DefaultEpilogueISJ_SK_SK_NS1E_6thread17LinearCombinationISJ_Li1EffLNS1J_9ScaleType4KindE0ELNS_15FloatRoundStyleE2ESJ_EENS1_15EpilogueDefaultEEEEEvvEEEEvNT_6ParamsE)
        .other          _ZN7cutlass13device_kernelINS_4gemm6kernel13GemmUniversalIN4cute5tupleIJiiiiEEENS1_10collective13CollectiveMmaINS1_34MainloopSm90TmaGmmaWarpSpecializedILi4ENS5_IJNS4_1CILi1EEESB_SB_EEENS1_32KernelTmaWarpSpecializedPingpongEEENS5_IJNSA_ILi64EEENSA_ILi256EEENSA_ILi32EEEEEENS_10bfloat16_tENS5_IJlSB_lEEESJ_SK_NS4_8TiledMMAINS4_8MMA_AtomIJNS4_4SM904GMMA28MMA_64x256x16_F32BF16BF16_SSILNSO_5MajorE0ELSQ_0ELNSO_7ScaleInE1ELSR_1EEEEEENS4_6LayoutISC_NS5_IJNSA_ILi0EEESV_SV_EEEEENS5_IJNS4_10UnderscoreESY_SY_EEEEENS4_13SM90_TMA_LOADENS4_14ComposedLayoutINS4_7SwizzleILi2ELi4ELi3EEENS4_18smem_ptr_flag_bitsILi16EEENSU_INS5_IJNSA_ILi8EEESH_EEENS5_IJSH_SB_EEEEEEEvNS4_8identityES11_S1B_vS1C_EENS_8epilogue10collective6detail29Sm90TmaWarpSpecializedAdapterINS1F_15DefaultEpilogueISJ_SK_SK_NS1E_6thread17LinearCombinationISJ_Li1EffLNS1J_9ScaleType4KindE0ELNS_15FloatRoundStyleE2ESJ_EENS1_15EpilogueDefaultEEEEEvvEEEEvNT_6ParamsE,@"STO_CUDA_ENTRY STV_DEFAULT"
_ZN7cutlass13device_kernelINS_4gemm6kernel13GemmUniversalIN4cute5tupleIJiiiiEEENS1_10collective13CollectiveMmaINS1_34MainloopSm90TmaGmmaWarpSpecializedILi4ENS5_IJNS4_1CILi1EEESB_SB_EEENS1_32KernelTmaWarpSpecializedPingpongEEENS5_IJNSA_ILi64EEENSA_ILi256EEENSA_ILi32EEEEEENS_10bfloat16_tENS5_IJlSB_lEEESJ_SK_NS4_8TiledMMAINS4_8MMA_AtomIJNS4_4SM904GMMA28MMA_64x256x16_F32BF16BF16_SSILNSO_5MajorE0ELSQ_0ELNSO_7ScaleInE1ELSR_1EEEEEENS4_6LayoutISC_NS5_IJNSA_ILi0EEESV_SV_EEEEENS5_IJNS4_10UnderscoreESY_SY_EEEEENS4_13SM90_TMA_LOADENS4_14ComposedLayoutINS4_7SwizzleILi2ELi4ELi3EEENS4_18smem_ptr_flag_bitsILi16EEENSU_INS5_IJNSA_ILi8EEESH_EEENS5_IJSH_SB_EEEEEEEvNS4_8identityES11_S1B_vS1C_EENS_8epilogue10collective6detail29Sm90TmaWarpSpecializedAdapterINS1F_15DefaultEpilogueISJ_SK_SK_NS1E_6thread17LinearCombinationISJ_Li1EffLNS1J_9ScaleType4KindE0ELNS_15FloatRoundStyleE2ESJ_EENS1_15EpilogueDefaultEEEEEvvEEEEvNT_6ParamsE:
[----:B------:R-:W0:Y:S01]  /*0000*/  LDC R1, c[0x0][0x28] ;  /* 0x00000a00ff017b82 */ /* 0x000e220000000800 */
[----:B------:R-:W1:Y:S01]  /*0010*/  S2R R4, SR_TID.X ;  /* 0x0000000000047919 */ /* 0x000e620000002100 */
[----:B------:R-:W-:Y:S01]  /*0020*/  ELECT P0, URZ, PT ;  /* 0x00000000003f782f */ /* 0x000fe20003800000 */
[----:B------:R-:W-:Y:S01]  /*0030*/  BSSY B0, `(.L_x_0) ;  /* 0x0000014000007945 */ /* 0x000fe20003800000 */
[----:B-1----:R-:W-:-:S05]  /*0040*/  SHF.R.U32.HI R0, RZ, 0x5, R4 ;  /* 0x00000005ff007819 */ /* 0x002fca0000011604 */
[----:B------:R-:W1:Y:S02]  /*0050*/  SHFL.IDX PT, R2, R0, RZ, 0x1f ;  /* 0x00001fff00027589 */ /* 0x000e6400000e0000 */
[----:B-1----:R-:W-:Y:S02]  /*0060*/  R2UR UR8, R2 ;  /* 0x00000000020872ca */ /* 0x002fe400000e0000 */
[----:B------:R-:W-:-:S05]  /*0070*/  SHF.R.U32.HI R2, RZ, 0x7, R4 ;  /* 0x00000007ff027819 */ /* 0x000fca0000011604 */
[----:B------:R1:W2:Y:S06]  /*0080*/  SHFL.IDX PT, R3, R2, RZ, 0x1f ;  /* 0x00001fff02037589 */ /* 0x0002ac00000e0000 */
[----:B------:R-:W-:Y:S02]  /*0090*/  USHF.R.S32.HI UR4, URZ, 0x1f, UR8 ;  /* 0x0000001f3f047899 */ /* 0x000fe40008011408 */
[----:B------:R-:W-:Y:S02]  /*00a0*/  ISETP.NE.OR P0, PT, RZ, UR8, !P0 ;  /* 0x00000008ff007c0c */ /* 0x000fe4000c705670 */
[----:B------:R-:W-:-:S04]  /*00b0*/  ULEA.HI UR4, UR4, UR8, URZ, 0x2 ;  /* 0x0000000804047291 */ /* 0x000fc8000f8f103f */
[----:B------:R-:W-:-:S04]  /*00c0*/  ULOP3.LUT UR4, UR4, 0xfffffffc, URZ, 0xc0, !UPT ;  /* 0xfffffffc04047892 */ /* 0x000fc8000f8ec03f */
[----:B------:R-:W-:-:S03]  /*00d0*/  UIADD3 UR8, UR8, -UR4, URZ ;  /* 0x8000000408087290 */ /* 0x000fc6000fffe03f */
[----:B01----:R-:W-:Y:S09]  /*00e0*/  @P0 BRA `(.L_x_1) ;  /* 0x0000000000200947 */ /* 0x003ff20003800000 */
[----:B------:R-:W-:Y:S02]  /*00f0*/  ULDC.64 UR4, c[0x0][0x198] ;  /* 0x0000660000047ab9 */ /* 0x000fe40000000a00 */
[----:B------:R-:W-:Y:S02]  /*0100*/  UIADD3 UR6, UP0, UR4, 0xf0, URZ ;  /* 0x000000f004067890 */ /* 0x000fe4000ff1e03f */
[----:B------:R-:W-:Y:S02]  /*0110*/  UIADD3 UR4, UP1, UR4, 0x1f0, URZ ;  /* 0x000001f004047890 */ /* 0x000fe4000ff3e03f */
[----:B------:R-:W-:Y:S02]  /*0120*/  UIADD3.X UR7, URZ, UR5, URZ, UP0, !UPT ;  /* 0x000000053f077290 */ /* 0x000fe400087fe43f */
[----:B------:R-:W-:-:S07]  /*0130*/  UIADD3.X UR5, URZ, UR5, URZ, UP1, !UPT ;  /* 0x000000053f057290 */ /* 0x000fce0008ffe43f */
[----:B------:R0:W-:Y:S02]  /*0140*/  UTMACCTL.PF [UR6] ;  /* 0x00000000060079b9 */ /* 0x0001e40008040000 */
[----:B------:R0:W-:Y:S02]  /*0150*/  UTMACCTL.PF [UR4] ;  /* 0x00000000040079b9 */ /* 0x0001e40008040000 */
[----:B0-----:R-:W-:Y:S01]  /*0160*/  NOP ;  /* 0x0000000000007918 */ /* 0x001fe20000000000 */
.L_x_1:
[----:B------:R-:W-:Y:S05]  /*0170*/  BSYNC B0 ;  /* 0x0000000000007941 */ /* 0x000fea0003800000 */
.L_x_0:
[----:B------:R-:W0:Y:S01]  /*0180*/  SHFL.IDX PT, R5, R0, RZ, 0x1f ;  /* 0x00001fff00057589 */ /* 0x000e2200000e0000 */
[----:B--2---:R-:W-:Y:S01]  /*0190*/  R2UR UR15, R3 ;  /* 0x00000000030f72ca */ /* 0x004fe200000e0000 */
[----:B------:R-:W-:-:S04]  /*01a0*/  UISETP.NE.AND UP0, UPT, UR8, 0x3, UPT ;  /* 0x000000030800788c */ /* 0x000fc8000bf05270 */
[----:B------:R-:W-:-:S08]  /*01b0*/  UISETP.EQ.OR UP0, UPT, UR8, URZ, !UP0 ;  /* 0x0000003f0800728c */ /* 0x000fd0000c702670 */
[----:B------:R-:W-:Y:S02]  /*01c0*/  UIADD3 UR18, UR15, -0x1, URZ ;  /* 0xffffffff0f127890 */ /* 0x000fe4000fffe03f */
[----:B------:R-:W-:Y:S02]  /*01d0*/  UISETP.EQ.AND UP0, UPT, UR15, URZ, UP0 ;  /* 0x0000003f0f00728c */ /* 0x000fe40008702270 */
[----:B------:R-:W-:Y:S02]  /*01e0*/  UISETP.GE.U32.AND UP1, UPT, UR18, 0x2, UPT ;  /* 0x000000021200788c */ /* 0x000fe4000bf26070 */
[----:B------:R-:W-:Y:S01]  /*01f0*/  USEL UR41, URZ, 0x1, !UP0 ;  /* 0x000000013f297887 */ /* 0x000fe2000c000000 */
[----:B0-----:R-:W-:-:S03]  /*0200*/  ISETP.NE.AND P0, PT, R5, RZ, PT ;  /* 0x000000ff0500720c */ /* 0x001fc60003f05270 */
[----:B------:R-:W-:-:S10]  /*0210*/  USEL UR41, UR41, 0x2, UP1 ;  /* 0x0000000229297887 */ /* 0x000fd40008800000 */
[----:B------:R-:W-:Y:S05]  /*0220*/  @P0 BRA `(.L_x_2) ;  /* 0x0000000000580947 */ /* 0x000fea0003800000 */
[----:B------:R-:W0:Y:S01]  /*0230*/  S2UR UR9, SR_CgaCtaId ;  /* 0x00000000000979c3 */ /* 0x000e220000008800 */
[----:B------:R-:W-:Y:S01]  /*0240*/  UMOV UR4, 0x400 ;  /* 0x0000040000047882 */ /* 0x000fe20000000000 */
[----:B------:R-:W-:Y:S01]  /*0250*/  UMOV UR5, 0x1 ;  /* 0x0000000100057882 */ /* 0x000fe20000000000 */
[----:B------:R-:W-:Y:S01]  /*0260*/  UMOV UR6, 0x80 ;  /* 0x0000008000067882 */ /* 0x000fe20000000000 */
[----:B------:R-:W-:Y:S01]  /*0270*/  ELECT P0, URZ, PT ;  /* 0x00000000003f782f */ /* 0x000fe20003800000 */
[----:B------:R-:W-:-:S04]  /*0280*/  UIADD3 UR6, -UR6, 0x100000, URZ ;  /* 0x0010000006067890 */ /* 0x000fc8000fffe13f */
[----:B------:R-:W-:Y:S02]  /*0290*/  USHF.L.U32 UR7, UR6, 0xb, URZ ;  /* 0x0000000b06077899 */ /* 0x000fe4000800063f */
[----:B------:R-:W-:Y:S02]  /*02a0*/  USHF.L.U32 UR6, UR6, 0x1, URZ ;  /* 0x0000000106067899 */ /* 0x000fe4000800063f */
[----:B0-----:R-:W-:Y:S02]  /*02b0*/  ULEA UR9, UR9, UR4, 0x18 ;  /* 0x0000000409097291 */ /* 0x001fe4000f8ec03f */
[----:B------:R-:W-:-:S04]  /*02c0*/  UIADD3 UR4, -UR5, 0x100000, URZ ;  /* 0x0010000005047890 */ /* 0x000fc8000fffe13f */
[----:B------:R-:W-:Y:S02]  /*02d0*/  USHF.L.U32 UR5, UR4, 0xb, URZ ;  /* 0x0000000b04057899 */ /* 0x000fe4000800063f */
[----:B------:R-:W-:Y:S01]  /*02e0*/  USHF.L.U32 UR4, UR4, 0x1, URZ ;  /* 0x0000000104047899 */ /* 0x000fe2000800063f */
[----:B------:R-:W0:Y:S11]  /*02f0*/  FENCE.VIEW.ASYNC.S ;  /* 0x00000000000073c6 */ /* 0x000e360000000000 */
[----:B0-----:R0:W1:Y:S01]  /*0300*/  SYNCS.EXCH.64 URZ, [UR9], UR4 ;  /* 0x00000004093f75b2 */ /* 0x0010620008000100 */
[----:B------:R0:W2:Y:S01]  /*0310*/  SYNCS.EXCH.64 URZ, [UR9+0x20], UR6 ;  /* 0x00002006093f75b2 */ /* 0x0000a20008000100 */
[----:B------:R0:W3:Y:S01]  /*0320*/  SYNCS.EXCH.64 URZ, [UR9+0x8], UR4 ;  /* 0x00000804093f75b2 */ /* 0x0000e20008000100 */
[----:B------:R0:W4:Y:S01]  /*0330*/  SYNCS.EXCH.64 URZ, [UR9+0x28], UR6 ;  /* 0x00002806093f75b2 */ /* 0x0001220008000100 */
[----:B------:R0:W0:Y:S01]  /*0340*/  SYNCS.EXCH.64 URZ, [UR9+0x10], UR4 ;  /* 0x00001004093f75b2 */ /* 0x0000220008000100 */
[----:B------:R0:W0:Y:S01]  /*0350*/  SYNCS.EXCH.64 URZ, [UR9+0x30], UR6 ;  /* 0x00003006093f75b2 */ /* 0x0000220008000100 */
[----:B------:R0:W0:Y:S01]  /*0360*/  SYNCS.EXCH.64 URZ, [UR9+0x18], UR4 ;  /* 0x00001804093f75b2 */ /* 0x0000220008000100 */
[----:B------:R0:W0:Y:S01]  /*0370*/  SYNCS.EXCH.64 URZ, [UR9+0x38], UR6 ;  /* 0x00003806093f75b2 */ /* 0x0000220008000100 */
[----:B------:R-:W-:Y:S01]  /*0380*/  NOP ;  /* 0x0000000000007918 */ /* 0x000fe20000000000 */
.L_x_2:
[----:B------:R-:W5:Y:S01]  /*0390*/  SHFL.IDX PT, R5, R0, RZ, 0x1f ;  /* 0x00001fff00057589 */ /* 0x000f6200000e0000 */
[----:B------:R-:W-:Y:S01]  /*03a0*/  ELECT P0, URZ, PT ;  /* 0x00000000003f782f */ /* 0x000fe20003800000 */
[----:B------:R-:W-:Y:S01]  /*03b0*/  NOP ;  /* 0x0000000000007918 */ /* 0x000fe20000000000 */
[----:B------:R-:W-:Y:S01]  /*03c0*/  ELECT P1, URZ, PT ;  /* 0x00000000003f782f */ /* 0x000fe20003820000 */
[----:B------:R-:W1:Y:S01]  /*03d0*/  SHFL.IDX PT, R3, R0, RZ, 0x1f ;  /* 0x00001fff00037589 */ /* 0x000e6200000e0000 */
[----:B0-----:R-:W-:Y:S01]  /*03e0*/  UMOV UR4, 0x20 ;  /* 0x0000002000047882 */ /* 0x001fe20000000000 */
[----:B------:R-:W-:Y:S01]  /*03f0*/  UMOV UR12, 0x80 ;  /* 0x00000080000c7882 */ /* 0x000fe20000000000 */
[----:B------:R-:W-:Y:S01]  /*0400*/  NOP ;  /* 0x0000000000007918 */ /* 0x000fe20000000000 */
[----:B------:R0:W0:Y:S01]  /*0410*/  SHFL.IDX PT, R0, R2, RZ, 0x1f ;  /* 0x00001fff02007589 */ /* 0x00002200000e0000 */
[----:B------:R-:W-:Y:S01]  /*0420*/  ULDC.64 UR50, c[0x0][0x208] ;  /* 0x0000820000327ab9 */ /* 0x000fe20000000a00 */
[----:B-----5:R-:W-:-:S02]  /*0430*/  ISETP.NE.OR P0, PT, R5, RZ, !P0 ;  /* 0x000000ff0500720c */ /* 0x020fc40004705670 */
[----:B-1----:R-:W-:Y:S02]  /*0440*/  ISETP.NE.OR P1, PT, R3, RZ, !P1 ;  /* 0x000000ff0300720c */ /* 0x002fe40004f25670 */
[----:B------:R-:W-:-:S04]  /*0450*/  SHF.R.S32.HI R3, RZ, 0x1f, R4 ;  /* 0x0000001fff037819 */ /* 0x000fc80000011404 */
[----:B------:R-:W-:-:S05]  /*0460*/  LEA.HI R3, R3, R4, RZ, 0x7 ;  /* 0x0000000403037211 */ /* 0x000fca00078f38ff */
[----:B------:R-:W-:Y:S01]  /*0470*/  VOTEU.ALL UP0, P0 ;  /* 0x00000000003f7886 */ /* 0x000fe20000000000 */
[----:B------:R-:W-:Y:S01]  /*0480*/  LOP3.LUT R3, R3, 0xffffff80, RZ, 0xc0, !PT ;  /* 0xffffff8003037812 */ /* 0x000fe200078ec0ff */
[----:B------:R-:W-:-:S03]  /*0490*/  VOTEU.ALL UP1, P1 ;  /* 0x00000000003f7886 */ /* 0x000fc60000820000 */
[----:B------:R-:W1:Y:S01]  /*04a0*/  @!UP0 S2UR UR7, SR_CgaCtaId ;  /* 0x00000000000789c3 */ /* 0x000e620000008800 */
[----:B------:R-:W-:Y:S01]  /*04b0*/  @!UP0 UMOV UR6, 0x400 ;  /* 0x0000040000068882 */ /* 0x000fe20000000000 */
[----:B------:R-:W-:-:S04]  /*04c0*/  @!UP0 UIADD3 UR4, -UR4, 0x100000, URZ ;  /* 0x0010000004048890 */ /* 0x000fc8000fffe13f */
[----:B------:R-:W-:Y:S02]  /*04d0*/  @!UP0 USHF.L.U32 UR5, UR4, 0xb, URZ ;  /* 0x0000000b04058899 */ /* 0x000fe4000800063f */
[----:B------:R-:W-:Y:S01]  /*04e0*/  @!UP0 USHF.L.U32 UR4, UR4, 0x1, URZ ;  /* 0x0000000104048899 */ /* 0x000fe2000800063f */
[----:B------:R-:W-:Y:S01]  /*04f0*/  IMAD.IADD R3, R4, 0x1, -R3 ;  /* 0x0000000104037824 */ /* 0x000fe200078e0a03 */
[----:B------:R-:W-:Y:S01]  /*0500*/  @!UP1 UMOV UR10, 0x400 ;  /* 0x00000400000a9882 */ /* 0x000fe20000000000 */
[----:B------:R-:W-:Y:S01]  /*0510*/  VOTEU.ALL UP2, P1 ;  /* 0x00000000003f7886 */ /* 0x000fe20000840000 */
[----:B------:R-:W-:Y:S01]  /*0520*/  VOTEU.ALL UP3, P1 ;  /* 0x00000000003f7886 */ /* 0x000fe20000860000 */
[----:B------:R-:W-:Y:S01]  /*0530*/  VOTEU.ALL UP4, P1 ;  /* 0x00000000003f7886 */ /* 0x000fe20000880000 */
[----:B------:R-:W5:Y:S01]  /*0540*/  @!UP1 S2UR UR11, SR_CgaCtaId ;  /* 0x00000000000b99c3 */ /* 0x000f620000008800 */
[----:B------:R-:W-:Y:S01]  /*0550*/  VOTEU.ALL UP5, P1 ;  /* 0x00000000003f7886 */ /* 0x000fe200008a0000 */
[----:B------:R-:W-:Y:S01]  /*0560*/  ISETP.NE.AND P1, PT, RZ, UR15, PT ;  /* 0x0000000fff007c0c */ /* 0x000fe2000bf25270 */
[----:B-1----:R-:W-:-:S02]  /*0570*/  @!UP0 ULEA UR9, UR7, UR6, 0x18 ;  /* 0x0000000607098291 */ /* 0x002fc4000f8ec03f */
[----:B------:R-:W-:-:S04]  /*0580*/  @!UP1 UIADD3 UR6, -UR12, 0x100000, URZ ;  /* 0x001000000c069890 */ /* 0x000fc8000fffe13f */
[----:B------:R-:W-:Y:S02]  /*0590*/  @!UP1 USHF.L.U32 UR7, UR6, 0xb, URZ ;  /* 0x0000000b06079899 */ /* 0x000fe4000800063f */
[----:B------:R-:W-:Y:S01]  /*05a0*/  @!UP1 USHF.L.U32 UR6, UR6, 0x1, URZ ;  /* 0x0000000106069899 */ /* 0x000fe2000800063f */
[----:B------:R-:W-:Y:S01]  /*05b0*/  VOTEU.ALL UP0, P0 ;  /* 0x00000000003f7886 */ /* 0x000fe20000000000 */
[----:B-----5:R-:W-:Y:S01]  /*05c0*/  @!UP1 ULEA UR10, UR11, UR10, 0x18 ;  /* 0x0000000a0b0a9291 */ /* 0x020fe2000f8ec03f */
[----:B------:R-:W-:Y:S01]  /*05d0*/  VOTEU.ALL UP1, P0 ;  /* 0x00000000003f7886 */ /* 0x000fe20000020000 */
[----:B------:R-:W1:Y:S02]  /*05e0*/  FENCE.VIEW.ASYNC.S ;  /* 0x00000000000073c6 */ /* 0x000e640000000000 */
[----:B-1----:R-:W2:Y:S02]  /*05f0*/  @!UP0 SYNCS.EXCH.64 URZ, [UR9+0x70], UR4 ;  /* 0x00007004093f85b2 */ /* 0x002ea40008000100 */
[----:B------:R1:W2:Y:S01]  /*0600*/  @!UP1 SYNCS.EXCH.64 URZ, [UR9+0x78], UR4 ;  /* 0x00007804093f95b2 */ /* 0x0002a20008000100 */
[----:B------:R-:W-:Y:S01]  /*0610*/  NOP ;  /* 0x0000000000007918 */ /* 0x000fe20000000000 */
[----:B-1----:R-:W-:-:S02]  /*0620*/  ULDC.64 UR4, c[0x0][0x598] ;  /* 0x0001660000047ab9 */ /* 0x002fc40000000a00 */
[----:B------:R-:W-:Y:S02]  /*0630*/  ISETP.NE.U32.AND P0, PT, RZ, UR4, PT ;  /* 0x00000004ff007c0c */ /* 0x000fe4000bf05070 */
[----:B------:R1:W2:Y:S02]  /*0640*/  @!UP2 SYNCS.EXCH.64 URZ, [UR10+0x50], UR6 ;  /* 0x000050060a3fa5b2 */ /* 0x0002a40008000100 */
[----:B------:R-:W-:Y:S01]  /*0650*/  ISETP.NE.AND.EX P0, PT, RZ, UR5, PT, P0 ;  /* 0x00000005ff007c0c */ /* 0x000fe2000bf05300 */
[----:B------:R1:W2:Y:S01]  /*0660*/  @!UP3 SYNCS.EXCH.64 URZ, [UR10+0x58], UR6 ;  /* 0x000058060a3fb5b2 */ /* 0x0002a20008000100 */
[----:B------:R1:W2:Y:S01]  /*0670*/  @!UP4 SYNCS.EXCH.64 URZ, [UR10+0x60], UR6 ;  /* 0x000060060a3fc5b2 */ /* 0x0002a20008000100 */
[----:B------:R1:W2:Y:S01]  /*0680*/  @!UP5 SYNCS.EXCH.64 URZ, [UR10+0x68], UR6 ;  /* 0x000068060a3fd5b2 */ /* 0x0002a20008000100 */
[----:B------:R-:W-:Y:S01]  /*0690*/  NOP ;  /* 0x0000000000007918 */ /* 0x000fe20000000000 */
[----:B--234-:R-:W-:Y:S08]  /*06a0*/  BAR.SYNC.DEFER_BLOCKING 0x0 ;  /* 0x0000000000007b1d */ /* 0x01cff00000010000 */
[----:B01----:R-:W-:Y:S05]  /*06b0*/  @!P0 BRA `(.L_x_3) ;  /* 0x00000000001c8947 */ /* 0x003fea0003800000 */
[----:B------:R-:W0:Y:S02]  /*06c0*/  LDC.64 R6, c[0x0][0x598] ;  /* 0x00016600ff067b82 */ /* 0x000e240000000a00 */
[----:B0-----:R-:W2:Y:S02]  /*06d0*/  LDG.E.64 R6, desc[UR50][R6.64] ;  /* 0x0000003206067981 */ /* 0x001ea4000c1e1b00 */
[----:B--2---:R-:W-:-:S04]  /*06e0*/  ISETP.NE.U32.AND P0, PT, R6, RZ, PT ;  /* 0x000000ff0600720c */ /* 0x004fc80003f05070 */
[----:B------:R-:W-:-:S13]  /*06f0*/  ISETP.NE.AND.EX P0, PT, R7, RZ, PT, P0 ;  /* 0x000000ff0700720c */ /* 0x000fda0003f05300 */
[----:B------:R-:W-:Y:S05]  /*0700*/  @!P0 BRA `(.L_x_3) ;  /* 0x0000000000088947 */ /* 0x000fea0003800000 */
[----:B------:R1:W5:Y:S01]  /*0710*/  LD.E R23, desc[UR50][R6.64] ;  /* 0x0000003206177980 */ /* 0x000362000c101900 */
[----:B------:R-:W-:Y:S05]  /*0720*/  BRA `(.L_x_4) ;  /* 0x0000000000247947 */ /* 0x000fea0003800000 */
.L_x_3:
[----:B------:R-:W-:Y:S02]  /*0730*/  ULDC.64 UR4, c[0x0][0x588] ;  /* 0x0001620000047ab9 */ /* 0x000fe40000000a00 */
[----:B------:R-:W-:-:S04]  /*0740*/  ISETP.NE.U32.AND P0, PT, RZ, UR4, PT ;  /* 0x00000004ff007c0c */ /* 0x000fc8000bf05070 */
[----:B------:R-:W-:-:S13]  /*0750*/  ISETP.NE.AND.EX P0, PT, RZ, UR5, PT, P0 ;  /* 0x00000005ff007c0c */ /* 0x000fda000bf05300 */
[----:B------:R-:W-:Y:S05]  /*0760*/  @!P0 BRA `(.L_x_5) ;  /* 0x00000000000c8947 */ /* 0x000fea0003800000 */
[----:B------:R-:W0:Y:S02]  /*0770*/  LDC.64 R6, c[0x0][0x588] ;  /* 0x00016200ff067b82 */ /* 0x000e240000000a00 */
[----:B0-----:R0:W5:Y:S01]  /*0780*/  LDG.E R23, desc[UR50][R6.64] ;  /* 0x0000003206177981 */ /* 0x001162000c1e1900 */
[----:B------:R-:W-:Y:S05]  /*0790*/  BRA `(.L_x_4) ;  /* 0x0000000000087947 */ /* 0x000fea0003800000 */
.L_x_5:
[----:B------:R-:W-:Y:S02]  /*07a0*/  ULDC UR4, c[0x0][0x580] ;  /* 0x0001600000047ab9 */ /* 0x000fe40000000800 */
[----:B------:R-:W-:-:S07]  /*07b0*/  IMAD.U32 R23, RZ, RZ, UR4 ;  /* 0x00000004ff177e24 */ /* 0x000fce000f8e00ff */
.L_x_4:
[----:B------:R-:W-:Y:S02]  /*07c0*/  ULDC.64 UR4, c[0x0][0x5a0] ;  /* 0x0001680000047ab9 */ /* 0x000fe40000000a00 */
[----:B------:R-:W-:-:S04]  /*07d0*/  ISETP.NE.U32.AND P0, PT, RZ, UR4, PT ;  /* 0x00000004ff007c0c */ /* 0x000fc8000bf05070 */
[----:B------:R-:W-:-:S13]  /*07e0*/  ISETP.NE.AND.EX P0, PT, RZ, UR5, PT, P0 ;  /* 0x00000005ff007c0c */ /* 0x000fda000bf05300 */
[----:B------:R-:W-:Y:S05]  /*07f0*/  @!P0 BRA `(.L_x_6) ;  /* 0x00000000001c8947 */ /* 0x000fea0003800000 */
[----:B01----:R-:W0:Y:S02]  /*0800*/  LDC.64 R6, c[0x0][0x5a0] ;  /* 0x00016800ff067b82 */ /* 0x003e240000000a00 */
[----:B0-----:R-:W2:Y:S02]  /*0810*/  LDG.E.64 R6, desc[UR50][R6.64] ;  /* 0x0000003206067981 */ /* 0x001ea4000c1e1b00 */
[----:B--2---:R-:W-:-:S04]  /*0820*/  ISETP.NE.U32.AND P0, PT, R6, RZ, PT ;  /* 0x000000ff0600720c */ /* 0x004fc80003f05070 */
[----:B------:R-:W-:-:S13]  /*0830*/  ISETP.NE.AND.EX P0, PT, R7, RZ, PT, P0 ;  /* 0x000000ff0700720c */ /* 0x000fda0003f05300 */
[----:B------:R-:W-:Y:S05]  /*0840*/  @!P0 BRA `(.L_x_6) ;  /* 0x0000000000088947 */ /* 0x000fea0003800000 */
[----:B------:R3:W5:Y:S01]  /*0850*/  LD.E R22, desc[UR50][R6.64] ;  /* 0x0000003206167980 */ /* 0x000762000c101900 */
[----:B------:R-:W-:Y:S05]  /*0860*/  BRA `(.L_x_7) ;  /* 0x0000000000247947 */ /* 0x000fea0003800000 */
.L_x_6:
[----:B------:R-:W-:Y:S02]  /*0870*/  ULDC.64 UR4, c[0x0][0x590] ;  /* 0x0001640000047ab9 */ /* 0x000fe40000000a00 */
[----:B------:R-:W-:-:S04]  /*0880*/  ISETP.NE.U32.AND P0, PT, RZ, UR4, PT ;  /* 0x00000004ff007c0c */ /* 0x000fc8000bf05070 */
[----:B------:R-:W-:-:S13]  /*0890*/  ISETP.NE.AND.EX P0, PT, RZ, UR5, PT, P0 ;  /* 0x00000005ff007c0c */ /* 0x000fda000bf05300 */
[----:B------:R-:W-:Y:S05]  /*08a0*/  @!P0 BRA `(.L_x_8) ;  /* 0x00000000000c8947 */ /* 0x000fea0003800000 */
[----:B01----:R-:W0:Y:S02]  /*08b0*/  LDC.64 R6, c[0x0][0x590] ;  /* 0x00016400ff067b82 */ /* 0x003e240000000a00 */
[----:B0-----:R2:W5:Y:S01]  /*08c0*/  LDG.E R22, desc[UR50][R6.64] ;  /* 0x0000003206167981 */ /* 0x001562000c1e1900 */
[----:B------:R-:W-:Y:S05]  /*08d0*/  BRA `(.L_x_7) ;  /* 0x0000000000087947 */ /* 0x000fea0003800000 */
.L_x_8:
[----:B------:R-:W-:Y:S02]  /*08e0*/  ULDC UR4, c[0x0][0x584] ;  /* 0x0001610000047ab9 */ /* 0x000fe40000000800 */
[----:B------:R-:W-:-:S07]  /*08f0*/  IMAD.U32 R22, RZ, RZ, UR4 ;  /* 0x00000004ff167e24 */ /* 0x000fce000f8e00ff */
.L_x_7:
[----:B------:R-:W4:Y:S01]  /*0900*/  S2UR UR10, SR_CTAID.Y ;  /* 0x00000000000a79c3 */ /* 0x000f220000002600 */
[----:B------:R-:W-:Y:S01]  /*0910*/  ULDC UR5, c[0x0][0x65c] ;  /* 0x0001970000057ab9 */ /* 0x000fe20000000800 */
[----:B------:R-:W-:Y:S01]  /*0920*/  UISETP.NE.AND UP0, UPT, UR15, 0x2, UPT ;  /* 0x000000020f00788c */ /* 0x000fe2000bf05270 */
[----:B------:R-:W-:Y:S01]  /*0930*/  PRMT R5, RZ, 0x7610, R5 ;  /* 0x00007610ff057816 */ /* 0x000fe20000000005 */
[----:B------:R-:W-:Y:S01]  /*0940*/  UISETP.NE.AND UP2, UPT, UR5, 0x1, UPT ;  /* 0x000000010500788c */ /* 0x000fe2000bf45270 */
[----:B------:R-:W-:Y:S02]  /*0950*/  IMAD.MOV.U32 R18, RZ, RZ, -0x1 ;  /* 0xffffffffff127424 */ /* 0x000fe400078e00ff */
[----:B------:R-:W-:Y:S01]  /*0960*/  IMAD.MOV.U32 R19, RZ, RZ, -0x1 ;  /* 0xffffffffff137424 */ /* 0x000fe200078e00ff */
[----:B------:R-:W4:Y:S01]  /*0970*/  S2UR UR4, SR_CTAID.X ;  /* 0x00000000000479c3 */ /* 0x000f220000002500 */
[----:B------:R-:W-:-:S06]  /*0980*/  UP2UR UR39, UPR, URZ, 0x4 ;  /* 0x000000043f277883 */ /* 0x000fcc0008000000 */
[----:B------:R-:W-:Y:S01]  /*0990*/  @UP2 ULDC UR12, c[0x0][0x10] ;  /* 0x00000400000c2ab9 */ /* 0x000fe20000000800 */
[----:B------:R-:W-:Y:S01]  /*09a0*/  @UP2 UMOV UR7, URZ ;  /* 0x0000003f00072c82 */ /* 0x000fe20008000000 */
[----:B------:R-:W-:Y:S01]  /*09b0*/  @UP2 UMOV UR5, URZ ;  /* 0x0000003f00052c82 */ /* 0x000fe20008000000 */
[----:B0123--:R-:W0:Y:S01]  /*09c0*/  LDC.64 R6, c[0x0][0x650] ;  /* 0x00019400ff067b82 */ /* 0x00fe220000000a00 */
[----:B----4-:R-:W-:Y:S02]  /*09d0*/  @UP2 UMOV UR9, UR10 ;  /* 0x0000000a00092c82 */ /* 0x010fe40008000000 */
[----:B------:R-:W-:Y:S01]  /*09e0*/  @UP2 UMOV UR6, UR9 ;  /* 0x0000000900062c82 */ /* 0x000fe20008000000 */
[----:B------:R-:W-:Y:S01]  /*09f0*/  @!UP2 UMOV UR9, UR10 ;  /* 0x0000000a0009ac82 */ /* 0x000fe20008000000 */
[----:B------:R-:W-:-:S03]  /*0a00*/  @UP2 UIMAD.WIDE.U32 UR12, UR4, UR12, UR6 ;  /* 0x0000000c040c22a5 */ /* 0x000fc6000f8e0006 */
[----:B------:R-:W-:Y:S01]  /*0a10*/  @!UP2 ULDC UR6, c[0x0][0xc] ;  /* 0x000003000006aab9 */ /* 0x000fe20000000800 */
[----:B------:R-:W-:Y:S01]  /*0a20*/  @UP2 UIADD3 UR14, UR13, UR5, URZ ;  /* 0x000000050d0e2290 */ /* 0x000fe2000fffe03f */
[----:B------:R-:W-:Y:S02]  /*0a30*/  ULDC UR10, c[0x0][0xc] ;  /* 0x00000300000a7ab9 */ /* 0x000fe40000000800 */
[----:B------:R-:W-:Y:S01]  /*0a40*/  UMOV UR5, URZ ;  /* 0x0000003f00057c82 */ /* 0x000fe20008000000 */
[----:B------:R-:W-:Y:S01]  /*0a50*/  ULDC UR11, c[0x0][0x10] ;  /* 0x00000400000b7ab9 */ /* 0x000fe20000000800 */
[----:B------:R-:W-:Y:S02]  /*0a60*/  @!UP2 UIMAD.WIDE.U32 UR6, UR6, UR9, UR4 ;  /* 0x000000090606a2a5 */ /* 0x000fe4000f8e0004 */
[----:B------:R-:W-:Y:S01]  /*0a70*/  UIMAD.WIDE.U32 UR10, UR10, UR11, URZ ;  /* 0x0000000b0a0a72a5 */ /* 0x000fe2000f8e003f */
[----:B------:R-:W-:-:S03]  /*0a80*/  ULDC UR13, c[0x0][0x14] ;  /* 0x00000500000d7ab9 */ /* 0x000fc60000000800 */
[----:B------:R-:W-:Y:S02]  /*0a90*/  UIMAD.WIDE.U32 UR36, UR10, UR13, URZ ;  /* 0x0000000d0a2472a5 */ /* 0x000fe4000f8e003f */
[----:B------:R-:W-:Y:S01]  /*0aa0*/  UIMAD UR40, UR11, UR13, URZ ;  /* 0x0000000d0b2872a4 */ /* 0x000fe2000f8e023f */
[----:B------:R-:W-:Y:S01]  /*0ab0*/  @!UP2 UMOV UR12, UR6 ;  /* 0x00000006000cac82 */ /* 0x000fe20008000000 */
[----:B------:R-:W-:Y:S02]  /*0ac0*/  @!UP2 UMOV UR14, UR7 ;  /* 0x00000007000eac82 */ /* 0x000fe40008000000 */
[----:B------:R-:W-:Y:S02]  /*0ad0*/  UIADD3 UR40, UR37, UR40, URZ ;  /* 0x0000002825287290 */ /* 0x000fe4000fffe03f */
[----:B------:R-:W-:-:S04]  /*0ae0*/  UIADD3 UR6, UP1, UR12, UR36, URZ ;  /* 0x000000240c067290 */ /* 0x000fc8000ff3e03f */
[----:B------:R-:W-:Y:S02]  /*0af0*/  UIADD3.X UR7, UR14, UR40, URZ, UP1, !UPT ;  /* 0x000000280e077290 */ /* 0x000fe40008ffe43f */
[----:B------:R-:W-:Y:S02]  /*0b00*/  USEL UR6, UR6, UR12, !UP0 ;  /* 0x0000000c06067287 */ /* 0x000fe4000c000000 */
[----:B------:R-:W-:-:S04]  /*0b10*/  USEL UR7, UR7, UR14, !UP0 ;  /* 0x0000000e07077287 */ /* 0x000fc8000c000000 */
[----:B0-----:R-:W-:Y:S01]  /*0b20*/  ISETP.LE.U32.AND P0, PT, R6, UR6, PT ;  /* 0x0000000606007c0c */ /* 0x001fe2000bf03070 */
[----:B------:R-:W-:Y:S02]  /*0b30*/  IMAD.U32 R16, RZ, RZ, UR6 ;  /* 0x00000006ff107e24 */ /* 0x000fe4000f8e00ff */
[----:B------:R-:W-:Y:S02]  /*0b40*/  IMAD.U32 R2, RZ, RZ, UR7 ;  /* 0x00000007ff027e24 */ /* 0x000fe4000f8e00ff */
[----:B------:R-:W-:-:S03]  /*0b50*/  IMAD.U32 R17, RZ, RZ, UR7 ;  /* 0x00000007ff117e24 */ /* 0x000fc6000f8e00ff */
[----:B------:R-:W-:Y:S01]  /*0b60*/  ISETP.GE.U32.AND.EX P0, PT, R2, R7, PT, P0 ;  /* 0x000000070200720c */ /* 0x000fe20003f06100 */
[----:B------:R-:W-:-:S12]  /*0b70*/  IMAD.MOV.U32 R2, RZ, RZ, -0x1 ;  /* 0xffffffffff027424 */ /* 0x000fd800078e00ff */
[----:B------:R-:W-:Y:S05]  /*0b80*/  @P0 BRA `(.L_x_9) ;  /* 0x00000004008c0947 */ /* 0x000fea0003800000 */
[----:B------:R-:W-:Y:S01]  /*0b90*/  I2FP.F32.U32 R2, UR4 ;  /* 0x0000000400027c45 */ /* 0x000fe20008201000 */
[----:B------:R-:W-:Y:S01]  /*0ba0*/  ULDC.64 UR16, c[0x0][0x628] ;  /* 0x00018a0000107ab9 */ /* 0x000fe20000000a00 */
[----:B------:R-:W-:Y:S01]  /*0bb0*/  ULDC UR6, c[0x0][0x150] ;  /* 0x0000540000067ab9 */ /* 0x000fe20000000800 */
[----:B------:R-:W-:Y:S01]  /*0bc0*/  ISETP.NE.U32.AND P0, PT, RZ, UR16, PT ;  /* 0x00000010ff007c0c */ /* 0x000fe2000bf05070 */
[----:B------:R-:W-:Y:S01]  /*0bd0*/  ULDC UR15, c[0x0][0x630] ;  /* 0x00018c00000f7ab9 */ /* 0x000fe20000000800 */
[----:B------:R-:W-:Y:S01]  /*0be0*/  FMUL R2, R2, UR6 ;  /* 0x0000000602027c20 */ /* 0x000fe20008400000 */
[----:B------:R-:W-:Y:S01]  /*0bf0*/  R2UR UR19, R16 ;  /* 0x00000000101372ca */ /* 0x000fe200000e0000 */
[----:B------:R-:W-:Y:S01]  /*0c00*/  ULDC UR21, c[0x0][0x154] ;  /* 0x0000550000157ab9 */ /* 0x000fe20000000800 */
[----:B------:R-:W-:Y:S01]  /*0c10*/  ISETP.NE.AND.EX P0, PT, RZ, UR17, PT, P0 ;  /* 0x00000011ff007c0c */ /* 0x000fe2000bf05300 */
[----:B------:R0:W1:Y:S01]  /*0c20*/  F2I.U32.TRUNC.NTZ R5, R2 ;  /* 0x0000000200057305 */ /* 0x000062000020f000 */
[----:B------:R-:W-:-:S02]  /*0c30*/  R2UR UR20, R17 ;  /* 0x00000000111472ca */ /* 0x000fc400000e0000 */
[----:B------:R-:W-:Y:S02]  /*0c40*/  R2UR UR6, R16 ;  /* 0x00000000100672ca */ /* 0x000fe400000e0000 */
[----:B------:R-:W-:-:S07]  /*0c50*/  R2UR UR7, R17 ;  /* 0x00000000110772ca */ /* 0x000fce00000e0000 */
[----:B0-----:R-:W-:Y:S08]  /*0c60*/  @!P0 BRA `(.L_x_10) ;  /* 0x0000000000308947 */ /* 0x001ff00003800000 */
[----:B------:R-:W-:Y:S01]  /*0c70*/  R2UR UR6, R16 ;  /* 0x00000000100672ca */ /* 0x000fe200000e0000 */
[----:B------:R-:W-:Y:S01]  /*0c80*/  ULDC UR12, c[0x0][0x634] ;  /* 0x00018d00000c7ab9 */ /* 0x000fe20000000800 */
[----:B------:R-:W-:-:S11]  /*0c90*/  R2UR UR14, R17 ;  /* 0x00000000110e72ca */ /* 0x000fd600000e0000 */
[----:B------:R-:W-:-:S04]  /*0ca0*/  UIADD3 UR12, UP1, UR6, UR12, URZ ;  /* 0x0000000c060c7290 */ /* 0x000fc8000ff3e03f */
[----:B------:R-:W-:-:S04]  /*0cb0*/  UIADD3.X UR14, URZ, UR14, URZ, UP1, !UPT ;  /* 0x0000000e3f0e7290 */ /* 0x000fc80008ffe43f */
[----:B------:R-:W-:-:S04]  /*0cc0*/  UIMAD.WIDE.U32 UR6, UR14, UR16, URZ ;  /* 0x000000100e0672a5 */ /* 0x000fc8000f8e003f */
[----:B------:R-:W-:Y:S02]  /*0cd0*/  UIMAD.WIDE.U32 UR10, UP1, UR12, UR17, UR6 ;  /* 0x000000110c0a72a5 */ /* 0x000fe4000f820006 */
[----:B------:R-:W-:Y:S02]  /*0ce0*/  UIMAD.WIDE.U32 UR6, UR12, UR16, URZ ;  /* 0x000000100c0672a5 */ /* 0x000fe4000f8e003f */
[----:B------:R-:W-:Y:S02]  /*0cf0*/  UIADD3.X UR13, URZ, URZ, URZ, UP1, !UPT ;  /* 0x0000003f3f0d7290 */ /* 0x000fe40008ffe43f */
[----:B------:R-:W-:Y:S01]  /*0d00*/  UIADD3 URZ, UP1, UR7, UR10, URZ ;  /* 0x0000000a073f7290 */ /* 0x000fe2000ff3e03f */
[----:B------:R-:W-:-:S03]  /*0d10*/  UMOV UR12, UR11 ;  /* 0x0000000b000c7c82 */ /* 0x000fc60008000000 */
[----:B------:R-:W-:-:S12]  /*0d20*/  UIMAD.WIDE.U32.X UR6, UR14, UR17, UR12, UP1 ;  /* 0x000000110e0672a5 */ /* 0x000fd800088e040c */
.L_x_10:
[----:B------:R-:W-:Y:S01]  /*0d30*/  USHF.R.U64 UR5, UR6, UR15, UR7 ;  /* 0x0000000f06057299 */ /* 0x000fe20008001207 */
[----:B------:R-:W-:Y:S01]  /*0d40*/  I2FP.F32.U32 R2, UR9 ;  /* 0x0000000900027c45 */ /* 0x000fe20008201000 */
[----:B------:R-:W-:Y:S01]  /*0d50*/  USHF.R.U32.HI UR6, URZ, UR15, UR7 ;  /* 0x0000000f3f067299 */ /* 0x000fe20008011607 */
[----:B-1----:R-:W-:Y:S01]  /*0d60*/  R2UR UR14, R5 ;  /* 0x00000000050e72ca */ /* 0x002fe200000e0000 */
[----:B------:R-:W-:Y:S02]  /*0d70*/  UIADD3 UR17, UP1, URZ, -UR5, URZ ;  /* 0x800000053f117290 */ /* 0x000fe4000ff3e03f */
[----:B------:R-:W-:Y:S01]  /*0d80*/  FMUL R2, R2, UR21 ;  /* 0x0000001502027c20 */ /* 0x000fe20008400000 */
[----:B------:R-:W-:Y:S01]  /*0d90*/  ULDC.64 UR10, c[0x0][0x620] ;  /* 0x00018800000a7ab9 */ /* 0x000fe20000000a00 */
[----:B------:R-:W-:Y:S01]  /*0da0*/  UIADD3.X UR6, URZ, ~UR6, URZ, UP1, !UPT ;  /* 0x800000063f067290 */ /* 0x000fe20008ffe43f */
[----:B------:R-:W-:Y:S01]  /*0db0*/  UMOV UR12, UR19 ;  /* 0x00000013000c7c82 */ /* 0x000fe20008000000 */
[----:B------:R-:W-:-:S02]  /*0dc0*/  UMOV UR13, UR20 ;  /* 0x00000014000d7c82 */ /* 0x000fc40008000000 */
[----:B------:R-:W-:Y:S01]  /*0dd0*/  UIMAD UR6, UR6, UR10, URZ ;  /* 0x0000000a060672a4 */ /* 0x000fe2000f8e023f */
[----:B------:R-:W0:Y:S01]  /*0de0*/  F2I.U32.TRUNC.NTZ R2, R2 ;  /* 0x0000000200027305 */ /* 0x000e22000020f000 */
[----:B------:R-:W-:Y:S02]  /*0df0*/  UIMAD.WIDE.U32 UR12, UR17, UR10, UR12 ;  /* 0x0000000a110c72a5 */ /* 0x000fe4000f8e000c */
[----:B------:R-:W-:Y:S01]  /*0e00*/  UIMAD UR17, UR17, UR11, UR6 ;  /* 0x0000000b111172a4 */ /* 0x000fe2000f8e0206 */
[----:B------:R-:W-:Y:S01]  /*0e10*/  ULDC UR24, c[0x0][0x658] ;  /* 0x0001960000187ab9 */ /* 0x000fe20000000800 */
[----:B------:R-:W-:Y:S02]  /*0e20*/  UMOV UR22, 0xffffffff ;  /* 0xffffffff00167882 */ /* 0x000fe40000000000 */
[----:B------:R-:W-:Y:S01]  /*0e30*/  UIADD3 UR17, UR13, UR17, URZ ;  /* 0x000000110d117290 */ /* 0x000fe2000fffe03f */
[----:B------:R-:W-:Y:S01]  /*0e40*/  ULDC UR19, c[0x0][0x618] ;  /* 0x0001860000137ab9 */ /* 0x000fe20000000800 */
[----:B------:R-:W-:Y:S01]  /*0e50*/  ULDC.64 UR6, c[0x0][0x640] ;  /* 0x0001900000067ab9 */ /* 0x000fe20000000a00 */
[----:B------:R-:W-:Y:S01]  /*0e60*/  USHF.L.U32 UR13, UR22, UR24, URZ ;  /* 0x00000018160d7299 */ /* 0x000fe2000800063f */
[----:B------:R-:W-:Y:S01]  /*0e70*/  ISETP.NE.U32.AND P0, PT, RZ, UR6, PT ;  /* 0x00000006ff007c0c */ /* 0x000fe2000bf05070 */
[----:B------:R-:W-:-:S02]  /*0e80*/  USHF.R.U64 UR22, UR12, UR19, UR17 ;  /* 0x000000130c167299 */ /* 0x000fc40008001211 */
[----:B------:R-:W-:Y:S01]  /*0e90*/  USHF.R.U32.HI UR12, URZ, UR19, UR17 ;  /* 0x000000133f0c7299 */ /* 0x000fe20008011611 */
[----:B0-----:R-:W-:Y:S01]  /*0ea0*/  R2UR UR16, R2 ;  /* 0x00000000021072ca */ /* 0x001fe200000e0000 */
[----:B------:R-:W-:Y:S01]  /*0eb0*/  ULDC UR21, c[0x0][0x608] ;  /* 0x0001820000157ab9 */ /* 0x000fe20000000800 */
[----:B------:R-:W-:Y:S01]  /*0ec0*/  ISETP.NE.AND.EX P0, PT, RZ, UR7, PT, P0 ;  /* 0x00000007ff007c0c */ /* 0x000fe2000bf05300 */
[----:B------:R-:W-:Y:S02]  /*0ed0*/  USHF.R.U64 UR26, UR22, UR21, UR12 ;  /* 0x00000015161a7299 */ /* 0x000fe4000800120c */
[----:B------:R-:W-:Y:S01]  /*0ee0*/  USHF.R.U32.HI UR12, URZ, UR21, UR12 ;  /* 0x000000153f0c7299 */ /* 0x000fe2000801160c */
[----:B------:R-:W-:Y:S01]  /*0ef0*/  UMOV UR20, 0x1 ;  /* 0x0000000100147882 */ /* 0x000fe20000000000 */
[----:B------:R-:W-:Y:S02]  /*0f00*/  UIADD3 UR14, -UR14, URZ, URZ ;  /* 0x0000003f0e0e7290 */ /* 0x000fe4000fffe13f */
[----:B------:R-:W-:-:S02]  /*0f10*/  USHF.R.U64 UR27, UR26, UR24, UR12 ;  /* 0x000000181a1b7299 */ /* 0x000fc4000800120c */
[----:B------:R-:W-:Y:S01]  /*0f20*/  USHF.L.U32 UR19, UR20, UR24, URZ ;  /* 0x0000001814137299 */ /* 0x000fe2000800063f */
[----:B------:R-:W-:Y:S01]  /*0f30*/  ULDC UR15, c[0x0][0x144] ;  /* 0x00005100000f7ab9 */ /* 0x000fe20000000800 */
[----:B------:R-:W-:Y:S01]  /*0f40*/  ULDC UR10, c[0x0][0x600] ;  /* 0x00018000000a7ab9 */ /* 0x000fe20000000800 */
[----:B------:R-:W-:Y:S02]  /*0f50*/  ULOP3.LUT UR20, URZ, UR13, URZ, 0x33, !UPT ;  /* 0x0000000d3f147292 */ /* 0x000fe4000f8e333f */
[----:B------:R-:W-:Y:S02]  /*0f60*/  USHF.R.U32.HI UR13, URZ, UR24, UR12 ;  /* 0x000000183f0d7299 */ /* 0x000fe4000801160c */
[----:B------:R-:W-:Y:S02]  /*0f70*/  UIADD3 UR11, UR10, -0x1, URZ ;  /* 0xffffffff0a0b7890 */ /* 0x000fe4000fffe03f */
[----:B------:R-:W-:Y:S02]  /*0f80*/  UIADD3 UR23, -UR16, URZ, URZ ;  /* 0x0000003f10177290 */ /* 0x000fe4000fffe13f */
[----:B------:R-:W-:Y:S01]  /*0f90*/  UIMAD UR4, UR15, UR14, UR4 ;  /* 0x0000000e0f0472a4 */ /* 0x000fe2000f8e0204 */
[----:B------:R-:W-:Y:S01]  /*0fa0*/  ULDC UR28, c[0x0][0x148] ;  /* 0x00005200001c7ab9 */ /* 0x000fe20000000800 */
[----:B------:R-:W-:Y:S01]  /*0fb0*/  ULDC UR24, c[0x0][0x648] ;  /* 0x0001920000187ab9 */ /* 0x000fe20000000800 */
[----:B------:R-:W-:Y:S01]  /*0fc0*/  ULDC UR25, c[0x0][0x638] ;  /* 0x00018e0000197ab9 */ /* 0x000fe20000000800 */
[----:B------:R-:W-:Y:S01]  /*0fd0*/  UMOV UR12, UR27 ;  /* 0x0000001b000c7c82 */ /* 0x000fe20008000000 */
[----:B------:R-:W-:Y:S07]  /*0fe0*/  @!P0 BRA `(.L_x_11) ;  /* 0x0000000000308947 */ /* 0x000fee0003800000 */
[----:B------:R-:W-:Y:S02]  /*0ff0*/  ULDC UR16, c[0x0][0x64c] ;  /* 0x0001930000107ab9 */ /* 0x000fe40000000800 */
        /* <DEDUP_REMOVED lines=8> */
[----:B------:R-:W-:-:S07]  /*1080*/  UIMAD.WIDE.U32.X UR6, UR21, UR7, UR16, UP1 ;  /* 0x00000007150672a5 */ /* 0x000fce00088e0410 */
[----:B------:R-:W-:Y:S01]  /*1090*/  UMOV UR12, UR6 ;  /* 0x00000006000c7c82 */ /* 0x000fe20008000000 */
[----:B------:R-:W-:-:S05]  /*10a0*/  UMOV UR13, UR7 ;  /* 0x00000007000d7c82 */ /* 0x000fca0008000000 */
.L_x_11:
[----:B------:R-:W-:Y:S01]  /*10b0*/  UISETP.NE.AND UP1, UPT, UR39, URZ, UPT ;  /* 0x0000003f2700728c */ /* 0x000fe2000bf25270 */
[----:B------:R-:W-:Y:S01]  /*10c0*/  IMAD.MOV.U32 R5, RZ, RZ, 0x1 ;  /* 0x00000001ff057424 */ /* 0x000fe200078e00ff */
[----:B------:R-:W-:Y:S01]  /*10d0*/  USHF.R.U64 UR6, UR12, UR24, UR13 ;  /* 0x000000180c067299 */ /* 0x000fe2000800120d */
[----:B------:R-:W-:Y:S01]  /*10e0*/  IMAD.U32 R19, RZ, RZ, UR5 ;  /* 0x00000005ff137e24 */ /* 0x000fe2000f8e00ff */
[----:B------:R-:W-:Y:S02]  /*10f0*/  ULOP3.LUT UR20, UR26, UR20, URZ, 0xc0, !UPT ;  /* 0x000000141a147292 */ /* 0x000fe4000f8ec03f */
[----:B------:R-:W-:Y:S02]  /*1100*/  UIADD3 UR7, -UR6, URZ, URZ ;  /* 0x0000003f06077290 */ /* 0x000fe4000fffe13f */
[----:B------:R-:W-:Y:S02]  /*1110*/  UIMAD UR19, UR19, UR6, UR20 ;  /* 0x00000006131372a4 */ /* 0x000fe4000f8e0214 */
[----:B------:R-:W-:-:S02]  /*1120*/  ULOP3.LUT UR11, UR22, UR11, URZ, 0xc0, !UPT ;  /* 0x0000000b160b7292 */ /* 0x000fc4000f8ec03f */
[----:B------:R-:W-:Y:S02]  /*1130*/  @UP1 UIMAD UR4, UR28, UR23, UR9 ;  /* 0x000000171c0412a4 */ /* 0x000fe4000f8e0209 */
[----:B------:R-:W-:-:S03]  /*1140*/  UIMAD UR6, UR7, UR25, UR27 ;  /* 0x00000019070672a4 */ /* 0x000fc6000f8e021b */
[----:B------:R-:W-:Y:S01]  /*1150*/  ULDC UR7, c[0x0][0x610] ;  /* 0x0001840000077ab9 */ /* 0x000fe20000000800 */
[----:B------:R-:W-:Y:S02]  /*1160*/  UIMAD UR6, UR6, UR10, UR11 ;  /* 0x0000000a060672a4 */ /* 0x000fe4000f8e020b */
[----:B------:R-:W-:-:S04]  /*1170*/  UIMAD UR4, UR19, UR7, UR4 ;  /* 0x00000007130472a4 */ /* 0x000fc8000f8e0204 */
[----:B------:R-:W-:Y:S02]  /*1180*/  USEL UR7, UR6, UR4, !UP1 ;  /* 0x0000000406077287 */ /* 0x000fe4000c800000 */
[----:B------:R-:W-:-:S04]  /*1190*/  USEL UR4, UR4, UR6, !UP1 ;  /* 0x0000000604047287 */ /* 0x000fc8000c800000 */
[----:B------:R-:W-:Y:S02]  /*11a0*/  IMAD.U32 R2, RZ, RZ, UR7 ;  /* 0x00000007ff027e24 */ /* 0x000fe4000f8e00ff */
[----:B------:R-:W-:-:S07]  /*11b0*/  IMAD.U32 R18, RZ, RZ, UR4 ;  /* 0x00000004ff127e24 */ /* 0x000fce000f8e00ff */
.L_x_9:
[----:B------:R-:W-:Y:S02]  /*11c0*/  ULDC UR4, c[0x0][0x28c] ;  /* 0x0000a30000047ab9 */ /* 0x000fe40000000800 */
[----:B------:R-:W-:-:S04]  /*11d0*/  UIADD3 UR4, UR4, 0x1f, URZ ;  /* 0x0000001f04047890 */ /* 0x000fc8000fffe03f */
[----:B------:R-:W-:-:S04]  /*11e0*/  USHF.R.S32.HI UR5, URZ, 0x1f, UR4 ;  /* 0x0000001f3f057899 */ /* 0x000fc80008011404 */
[----:B------:R-:W-:-:S04]  /*11f0*/  ULEA.HI UR5, UR5, UR4, URZ, 0x5 ;  /* 0x0000000405057291 */ /* 0x000fc8000f8f283f */
[----:B------:R-:W-:Y:S01]  /*1200*/  USHF.R.S32.HI UR38, URZ, 0x5, UR5 ;  /* 0x000000053f267899 */ /* 0x000fe20008011405 */
[----:B------:R-:W-:Y:S11]  /*1210*/  @!P1 BRA `(.L_x_12) ;  /* 0x0000009000409947 */ /* 0x000ff60003800000 */
[----:B------:R-:W-:-:S06]  /*1220*/  UISETP.GT.U32.AND UP1, UPT, UR18, 0x1, UPT ;  /* 0x000000011200788c */ /* 0x000fcc000bf24070 */
[----:B------:R-:W-:-:S13]  /*1230*/  PLOP3.LUT P0, PT, PT, PT, UP1, 0x80, 0x0 ;  /* 0x000000000000781c */ /* 0x000fda0003f0f018 */
[----:B------:R-:W-:Y:S05]  /*1240*/  @P0 EXIT ;  /* 0x000000000000094d */ /* 0x000fea0003800000 */
.L_x_13:
[----:B------:R-:W-:-:S08]  /*1250*/  NOP ;  /* 0x0000000000007918 */ /* 0x000fd00000000000 */
[----:B------:R-:W0:Y:S02]  /*1260*/  USETMAXREG.TRY_ALLOC.CTAPOOL UP1, 0xe8 ;  /* 0x000000e8000079c8 */ /* 0x000e240008020600 */
[----:B0-----:R-:W-:-:S13]  /*1270*/  PLOP3.LUT P0, PT, PT, PT, UP1, 0x80, 0x0 ;  /* 0x000000000000781c */ /* 0x001fda0003f0f018 */
[----:B------:R-:W-:Y:S05]  /*1280*/  @!P0 BRA `(.L_x_13) ;  /* 0xfffffffc00f08947 */ /* 0x000fea000383ffff */
[----:B------:R-:W-:-:S13]  /*1290*/  LOP3.LUT P0, RZ, R5, 0xff, RZ, 0xc0, !PT ;  /* 0x000000ff05ff7812 */ /* 0x000fda000780c0ff */
[----:B------:R-:W-:Y:S05]  /*12a0*/  @!P0 EXIT ;  /* 0x000000000000894d */ /* 0x000fea0003800000 */
[----:B------:R-:W0:Y:S01]  /*12b0*/  S2UR UR5, SR_CgaCtaId ;  /* 0x00000000000579c3 */ /* 0x000e220000008800 */
[----:B------:R-:W-:Y:S01]  /*12c0*/  VIADD R6, R0, 0xffffffff ;  /* 0xffffffff00067836 */ /* 0x000fe20000000000 */
[----:B------:R-:W-:Y:S01]  /*12d0*/  SHF.R.S32.HI R4, RZ, 0x1f, R3 ;  /* 0x0000001fff047819 */ /* 0x000fe20000011403 */
[----:B------:R-:W-:Y:S01]  /*12e0*/  UMOV UR44, 0x400 ;  /* 0x00000400002c7882 */ /* 0x000fe20000000000 */
[----:B------:R-:W-:Y:S02]  /*12f0*/  USHF.R.U32.HI UR4, URZ, 0x2, UR38 ;  /* 0x000000023f047899 */ /* 0x000fe40008011626 */
[----:B------:R-:W-:Y:S01]  /*1300*/  R2UR UR46, R6 ;  /* 0x00000000062e72ca */ /* 0x000fe200000e0000 */
[----:B------:R-:W-:Y:S01]  /*1310*/  ULOP3.LUT UR45, UR38, 0x3, URZ, 0xc0, !UPT ;  /* 0x00000003262d7892 */ /* 0x000fe2000f8ec03f */
[CC--:B------:R-:W-:Y:S01]  /*1320*/  LEA.HI R0, R4.reuse, R3.reuse, RZ, 0x2 ;  /* 0x0000000304007211 */ /* 0x0c0fe200078f10ff */
[----:B------:R-:W-:Y:S01]  /*1330*/  UISETP.LT.AND UP1, UPT, UR38, 0x1, UPT ;  /* 0x000000012600788c */ /* 0x000fe2000bf21270 */
[----:B------:R-:W-:Y:S01]  /*1340*/  LEA.HI R4, R4, R3, RZ, 0x5 ;  /* 0x0000000304047211 */ /* 0x000fe200078f28ff */
[----:B------:R-:W-:Y:S01]  /*1350*/  ULOP3.LUT UR4, UR4, 0x1, URZ, 0xc0, !UPT ;  /* 0x0000000104047892 */ /* 0x000fe2000f8ec03f */
[--C-:B------:R-:W-:Y:S01]  /*1360*/  SHF.R.S32.HI R152, RZ, 0x2, R0.reuse ;  /* 0x00000002ff987819 */ /* 0x100fe20000011400 */
[----:B------:R-:W-:Y:S01]  /*1370*/  ULDC UR6, c[0x0][0x284] ;  /* 0x0000a10000067ab9 */ /* 0x000fe20000000800 */
[----:B------:R-:W-:Y:S01]  /*1380*/  SHF.R.S32.HI R5, RZ, 0x1f, R0 ;  /* 0x0000001fff057819 */ /* 0x000fe20000011400 */
[----:B------:R-:W-:Y:S01]  /*1390*/  USEL UR45, UR45, URZ, !UP0 ;  /* 0x0000003f2d2d7287 */ /* 0x000fe2000c000000 */
[----:B------:R-:W-:Y:S01]  /*13a0*/  LOP3.LUT R154, R0, 0xfffffffc, RZ, 0xc0, !PT ;  /* 0xfffffffc009a7812 */ /* 0x000fe200078ec0ff */
[----:B------:R-:W-:Y:S01]  /*13b0*/  USEL UR48, UR38, 0x1, UP1 ;  /* 0x0000000126307887 */ /* 0x000fe20008800000 */
[----:B------:R-:W-:Y:S01]  /*13c0*/  LEA.HI R5, R5, R152, RZ, 0x3 ;  /* 0x0000009805057211 */ /* 0x000fe200078f18ff */
[----:B------:R-:W-:Y:S01]  /*13d0*/  USHF.L.U32 UR46, UR46, 0x3, URZ ;  /* 0x000000032e2e7899 */ /* 0x000fe2000800063f */
[----:B------:R-:W-:Y:S01]  /*13e0*/  ISETP.NE.AND P0, PT, R6, RZ, PT ;  /* 0x000000ff0600720c */ /* 0x000fe20003f05270 */
[----:B------:R-:W-:Y:S01]  /*13f0*/  UISETP.EQ.U32.AND UP0, UPT, UR4, 0x1, !UP0 ;  /* 0x000000010400788c */ /* 0x000fe2000c702070 */
[----:B------:R-:W-:Y:S01]  /*1400*/  LOP3.LUT R5, R5, 0xfffffff8, RZ, 0xc0, !PT ;  /* 0xfffffff805057812 */ /* 0x000fe200078ec0ff */
[----:B------:R-:W-:Y:S01]  /*1410*/  IMAD.IADD R154, R3, 0x1, -R154 ;  /* 0x00000001039a7824 */ /* 0x000fe200078e0a9a */
[----:B0-----:R-:W-:Y:S01]  /*1420*/  ULEA UR44, UR5, UR44, 0x18 ;  /* 0x0000002c052c7291 */ /* 0x001fe2000f8ec03f */
[----:B------:R-:W-:Y:S01]  /*1430*/  IMAD.U32 R156, RZ, RZ, UR46 ;  /* 0x0000002eff9c7e24 */ /* 0x000fe2000f8e00ff */
[----:B------:R-:W-:Y:S01]  /*1440*/  SEL R166, RZ, 0x1, P0 ;  /* 0x00000001ffa67807 */ /* 0x000fe20000000000 */
[----:B------:R-:W-:Y:S01]  /*1450*/  IMAD.IADD R152, R152, 0x1, -R5 ;  /* 0x0000000198987824 */ /* 0x000fe200078e0a05 */
[----:B------:R-:W-:Y:S01]  /*1460*/  UIADD3 UR47, UR44, 0x50, URZ ;  /* 0x000000502c2f7890 */ /* 0x000fe2000fffe03f */
[----:B------:R-:W-:Y:S01]  /*1470*/  SHF.R.S32.HI R5, RZ, 0x5, R4 ;  /* 0x00000005ff057819 */ /* 0x000fe20000011404 */
[----:B------:R-:W-:Y:S01]  /*1480*/  ULOP3.LUT UR42, UR41, 0x1, URZ, 0xfc, !UPT ;  /* 0x00000001292a7892 */ /* 0x000fe2000f8efc3f */
[C---:B------:R-:W-:Y:S01]  /*1490*/  LOP3.LUT R158, R156.reuse, 0x8, RZ, 0xc0, !PT ;  /* 0x000000089c9e7812 */ /* 0x040fe200078ec0ff */
[----:B------:R-:W-:Y:S01]  /*14a0*/  USHF.L.U32 UR43, UR38, 0x1, URZ ;  /* 0x00000001262b7899 */ /* 0x000fe2000800063f */
[--C-:B------:R-:W-:Y:S01]  /*14b0*/  SHF.R.S32.HI R153, RZ, 0x1f, R152.reuse ;  /* 0x0000001fff997819 */ /* 0x100fe20000011498 */
[C-C-:B------:R-:W-:Y:S01]  /*14c0*/  IMAD R159, R5.reuse, -0x10, -R152.reuse ;  /* 0xfffffff0059f7824 */ /* 0x140fe200078e0a98 */
[----:B------:R-:W-:Y:S01]  /*14d0*/  LOP3.LUT R156, R156, 0x8, RZ, 0xc, !PT ;  /* 0x000000089c9c7812 */ /* 0x000fe200078e0cff */
[----:B------:R-:W-:Y:S01]  /*14e0*/  IMAD.U32 R155, RZ, RZ, UR47 ;  /* 0x0000002fff9b7e24 */ /* 0x000fe2000f8e00ff */
[----:B------:R-:W-:Y:S01]  /*14f0*/  LOP3.LUT R158, R158, 0x18, RZ, 0x3c, !PT ;  /* 0x000000189e9e7812 */ /* 0x000fe200078e3cff */
[----:B------:R-:W-:Y:S01]  /*1500*/  IMAD.WIDE R152, R5, 0x10, R152 ;  /* 0x0000001005987825 */ /* 0x000fe200078e0298 */
[----:B------:R-:W-:-:S02]  /*1510*/  UIADD3 UR48, -UR48, UR38, URZ ;  /* 0x0000002630307290 */ /* 0x000fc4000fffe13f */
[----:B------:R-:W-:Y:S01]  /*1520*/  USEL UR49, URZ, 0x1, !UP0 ;  /* 0x000000013f317887 */ /* 0x000fe2000c000000 */
[----:B------:R-:W-:Y:S02]  /*1530*/  VIADD R157, R155, UR46 ;  /* 0x0000002e9b9d7c36 */ /* 0x000fe40008000000 */
[----:B------:R-:W-:-:S09]  /*1540*/  VIADD R159, R159, UR6 ;  /* 0x000000069f9f7c36 */ /* 0x000fd20008000000 */
.L_x_289:
[----:B------:R-:W-:Y:S01]  /*1550*/  SHF.L.U32 R0, R166, 0x1f, RZ ;  /* 0x0000001fa6007819 */ /* 0x000fe200000006ff */
[----:B------:R-:W-:Y:S02]  /*1560*/  ULDC UR4, c[0x0][0x28c] ;  /* 0x0000a30000047ab9 */ /* 0x000fe40000000800 */
[----:B------:R-:W-:Y:S01]  /*1570*/  ISETP.LT.AND P1, PT, RZ, UR4, PT ;  /* 0x00000004ff007c0c */ /* 0x000fe2000bf21270 */
[----:B------:R-:W0:Y:S02]  /*1580*/  SYNCS.PHASECHK.TRANS64.TRYWAIT P0, [R155+UR46], R0 ;  /* 0x000000009b0075a7 */ /* 0x000e24000800016e */
[----:B0-234-:R-:W-:Y:S10]  /*1590*/  @!P0 BRA `(.L_x_14) ;  /* 0x0000009c00548947 */ /* 0x01dff40003800000 */
.L_x_311:
[----:B------:R-:W-:Y:S05]  /*15a0*/  @P1 BRA `(.L_x_15) ;  /* 0x0000000000401947 */ /* 0x000fea0003800000 */
[----:B0-----:R-:W-:Y:S01]  /*15b0*/  MOV R0, 0x0 ;  /* 0x0000000000007802 */ /* 0x001fe20000000f00 */
[----:B------:R-:W-:Y:S01]  /*15c0*/  ULDC.64 UR4, c[0x4][0x68] ;  /* 0x01001a0000047ab9 */ /* 0x000fe20000000a00 */
[----:B------:R-:W-:Y:S01]  /*15d0*/  ULDC.64 UR6, c[0x4][0x8] ;  /* 0x0100020000067ab9 */ /* 0x000fe20000000a00 */
[----:B------:R-:W-:Y:S01]  /*15e0*/  IMAD.U32 R4, RZ, RZ, UR4 ;  /* 0x00000004ff047e24 */ /* 0x000fe2000f8e00ff */
[----:B------:R0:W1:Y:S01]  /*15f0*/  LDC.64 R14, c[0x4][R0] ;  /* 0x01000000000e7b82 */ /* 0x0000620000000a00 */
[----:B------:R-:W-:Y:S01]  /*1600*/  IMAD.U32 R5, RZ, RZ, UR5 ;  /* 0x00000005ff057e24 */ /* 0x000fe2000f8e00ff */
[----:B------:R-:W-:Y:S01]  /*1610*/  ULDC.64 UR4, c[0x4][0x70] ;  /* 0x01001c0000047ab9 */ /* 0x000fe20000000a00 */
[----:B------:R-:W-:Y:S02]  /*1620*/  IMAD.U32 R10, RZ, RZ, UR6 ;  /* 0x00000006ff0a7e24 */ /* 0x000fe4000f8e00ff */
[----:B------:R-:W-:Y:S02]  /*1630*/  IMAD.U32 R6, RZ, RZ, UR4 ;  /* 0x00000004ff067e24 */ /* 0x000fe4000f8e00ff */
[----:B------:R-:W-:-:S02]  /*1640*/  IMAD.U32 R7, RZ, RZ, UR5 ;  /* 0x00000005ff077e24 */ /* 0x000fc4000f8e00ff */
[----:B------:R-:W-:Y:S02]  /*1650*/  IMAD.U32 R11, RZ, RZ, UR7 ;  /* 0x00000007ff0b7e24 */ /* 0x000fe4000f8e00ff */
[----:B------:R-:W-:Y:S02]  /*1660*/  IMAD.MOV.U32 R8, RZ, RZ, 0x1e1 ;  /* 0x000001e1ff087424 */ /* 0x000fe400078e00ff */
[----:B------:R-:W-:Y:S02]  /*1670*/  IMAD.MOV.U32 R12, RZ, RZ, 0x1 ;  /* 0x00000001ff0c7424 */ /* 0x000fe400078e00ff */
[----:B0-----:R-:W-:-:S07]  /*1680*/  IMAD.MOV.U32 R13, RZ, RZ, RZ ;  /* 0x000000ffff0d7224 */ /* 0x001fce00078e00ff */
[----:B------:R-:W-:-:S07]  /*1690*/  LEPC R20, `(.L_x_15) ;  /* 0x000000001014794e */ /* 0x000fce0000000000 */
[----:B-1---5:R-:W-:Y:S05]  /*16a0*/  CALL.ABS.NOINC R14 ;  /* 0x000000000e007343 */ /* 0x022fea0003c00000 */
.L_x_15:
[----:B0-----:R-:W-:-:S05]  /*16b0*/  IMAD.U32 R0, RZ, RZ, UR42 ;  /* 0x0000002aff007e24 */ /* 0x001fca000f8e00ff */
[----:B------:R-:W-:-:S13]  /*16c0*/  ISETP.NE.AND P0, PT, R0, 0x3, PT ;  /* 0x000000030000780c */ /* 0x000fda0003f05270 */
[----:B------:R-:W-:Y:S05]  /*16d0*/  @!P0 BRA `(.L_x_16) ;  /* 0x0000000000048947 */ /* 0x000fea0003800000 */
[----:B------:R-:W-:Y:S01]  /*16e0*/  BPT.TRAP 0x1 ;  /* 0x000000040000795c */ /* 0x000fe20000300000 */
.L_x_16:
[----:B------:R-:W-:Y:S02]  /*16f0*/  IMAD.U32 R3, RZ, RZ, UR45 ;  /* 0x0000002dff037e24 */ /* 0x000fe4000f8e00ff */
[----:B------:R-:W-:-:S03]  /*1700*/  IMAD.U32 R0, RZ, RZ, UR49 ;  /* 0x00000031ff007e24 */ /* 0x000fc6000f8e00ff */
[----:B------:R-:W-:Y:S02]  /*1710*/  LEA R3, R3, UR44, 0x3 ;  /* 0x0000002c03037c11 */ /* 0x000fe4000f8e18ff */
[----:B------:R-:W-:-:S04]  /*1720*/  SHF.L.U32 R0, R0, 0x1f, RZ ;  /* 0x0000001f00007819 */ /* 0x000fc800000006ff */
[----:B------:R0:W1:Y:S01]  /*1730*/  SYNCS.PHASECHK.TRANS64.TRYWAIT P1, [R3+URZ], R0 ;  /* 0x00000000030075a7 */ /* 0x000062000802017f */
[----:B------:R-:W-:Y:S05]  /*1740*/  @!P0 BRA `(.L_x_17) ;  /* 0x0000000000048947 */ /* 0x000fea0003800000 */
[----:B------:R-:W-:Y:S01]  /*1750*/  BPT.TRAP 0x1 ;  /* 0x000000040000795c */ /* 0x000fe20000300000 */
.L_x_17:
[----:B------:R-:W-:-:S05]  /*1760*/  IMAD.U32 R4, RZ, RZ, UR48 ;  /* 0x00000030ff047e24 */ /* 0x000fca000f8e00ff */
[----:B------:R-:W-:Y:S01]  /*1770*/  ISETP.GE.AND P2, PT, R4, 0x1, PT ;  /* 0x000000010400780c */ /* 0x000fe20003f46270 */
[----:B-1----:R-:W-:-:S12]  /*1780*/  @P1 BRA `(.L_x_18) ;  /* 0x0000000000081947 */ /* 0x002fd80003800000 */
[----:B------:R-:W1:Y:S02]  /*1790*/  SYNCS.PHASECHK.TRANS64.TRYWAIT P1, [R3+URZ], R0 ;  /* 0x00000000030075a7 */ /* 0x000e64000802017f */
[----:B-1----:R-:W-:Y:S05]  /*17a0*/  @!P1 BRA `(.L_x_19) ;  /* 0x0000009800e49947 */ /* 0x002fea0003800000 */
.L_x_18:
[----:B------:R-:W-:Y:S05]  /*17b0*/  WARPSYNC.ALL ;  /* 0x0000000000007948 */ /* 0x000fea0003800000 */
[----:B------:R-:W-:Y:S01]  /*17c0*/  UIADD3 UR4, UR44, 0x180, URZ ;  /* 0x000001802c047890 */ /* 0x000fe2000fffe03f */
[----:B------:R-:W-:Y:S01]  /*17d0*/  WARPGROUP.ARRIVE ;  /* 0x00000000000079c5 */ /* 0x000fe20000000000 */
[----:B------:R-:W-:Y:S02]  /*17e0*/  UIADD3 UR5, UR44, 0x4180, URZ ;  /* 0x000041802c057890 */ /* 0x000fe4000fffe03f */
[----:B------:R-:W-:Y:S02]  /*17f0*/  USHF.R.U32.HI UR4, URZ, 0x4, UR4 ;  /* 0x000000043f047899 */ /* 0x000fe40008011604 */
[----:B------:R-:W-:-:S02]  /*1800*/  USHF.R.U32.HI UR5, URZ, 0x4, UR5 ;  /* 0x000000043f057899 */ /* 0x000fc40008011605 */
[----:B------:R-:W-:Y:S02]  /*1810*/  ULOP3.LUT UR4, UR4, 0x3fff, URZ, 0xc0, !UPT ;  /* 0x00003fff04047892 */ /* 0x000fe4000f8ec03f */
[----:B------:R-:W-:Y:S02]  /*1820*/  ULOP3.LUT UR5, UR5, 0x3fff, URZ, 0xc0, !UPT ;  /* 0x00003fff05057892 */ /* 0x000fe4000f8ec03f */
[----:B------:R-:W-:Y:S02]  /*1830*/  ULOP3.LUT UR11, UR4, 0x10000, URZ, 0xfc, !UPT ;  /* 0x00010000040b7892 */ /* 0x000fe4000f8efc3f */
[----:B------:R-:W-:Y:S02]  /*1840*/  ULOP3.LUT UR10, UR5, 0x10000, URZ, 0xfc, !UPT ;  /* 0x00010000050a7892 */ /* 0x000fe4000f8efc3f */
[----:B------:R-:W-:Y:S02]  /*1850*/  ULEA UR4, UR45, UR11, 0x8 ;  /* 0x0000000b2d047291 */ /* 0x000fe4000f8e403f */
[----:B------:R-:W-:Y:S01]  /*1860*/  ULEA UR6, UR45, UR10, 0xa ;  /* 0x0000000a2d067291 */ /* 0x000fe2000f8e503f */
[----:B------:R-:W-:Y:S01]  /*1870*/  UMOV UR5, 0x80000020 ;  /* 0x8000002000057882 */ /* 0x000fe20000000000 */
[----:B------:R-:W-:-:S07]  /*1880*/  UMOV UR7, 0x80000020 ;  /* 0x8000002000077882 */ /* 0x000fce0000000000 */
[----:B------:R-:W-:Y:S01]  /*1890*/  HGMMA.64x256x16.F32.BF16 R24, gdesc[UR4], RZ, !UPT, gsb0 ;  /* 0x03e00000041879f0 */ /* 0x000fe2000c0018ff */
[----:B------:R-:W-:Y:S02]  /*18a0*/  UIADD3 UR4, UR4, 0x2, URZ ;  /* 0x0000000204047890 */ /* 0x000fe4000fffe03f */
[----:B------:R-:W-:Y:S01]  /*18b0*/  UIADD3 UR6, UR6, 0x2, URZ ;  /* 0x0000000206067890 */ /* 0x000fe2000fffe03f */
[----:B------:R-:W-:Y:S01]  /*18c0*/  UMOV UR5, 0x80000020 ;  /* 0x8000002000057882 */ /* 0x000fe20000000000 */
[----:B------:R-:W-:Y:S01]  /*18d0*/  UMOV UR7, 0x80000020 ;  /* 0x8000002000077882 */ /* 0x000fe20000000000 */
[----:B------:R-:W-:Y:S02]  /*18e0*/  WARPGROUP.DEPBAR.LE gsb0, 0x0 ;  /* 0x00008000000079c5 */ /* 0x000fe40000010000 */
[----:B------:R-:W-:-:S15]  /*18f0*/  WARPGROUP.ARRIVE ;  /* 0x00000000000079c5 */ /* 0x000fde0000000000 */
[----:B------:R-:W-:-:S05]  /*1900*/  NOP ;  /* 0x0000000000007918 */ /* 0x000fca0000000000 */
[----:B------:R-:W-:Y:S03]  /*1910*/  HGMMA.64x256x16.F32.BF16 R24, gdesc[UR4], R24, gsb0 ;  /* 0x03e00000041879f0 */ /* 0x000fe60008001818 */
[----:B------:R-:W-:Y:S02]  /*1920*/  WARPGROUP.DEPBAR.LE gsb0, 0x0 ;  /* 0x00008000000079c5 */ /* 0x000fe40000010000 */
[----:B------:R-:W-:Y:S05]  /*1930*/  @!P2 BRA `(.L_x_20) ;  /* 0x0000000000d8a947 */ /* 0x000fea0003800000 */
[----:B------:R-:W-:Y:S01]  /*1940*/  UIADD3 UR4, UR45, 0x1, URZ ;  /* 0x000000012d047890 */ /* 0x000fe2000fffe03f */
[----:B01----:R-:W-:Y:S01]  /*1950*/  IMAD.U32 R0, RZ, RZ, UR48 ;  /* 0x00000030ff007e24 */ /* 0x003fe2000f8e00ff */
[----:B------:R-:W-:Y:S02]  /*1960*/  UMOV UR9, UR45 ;  /* 0x0000002d00097c82 */ /* 0x000fe40008000000 */
[----:B------:R-:W-:-:S04]  /*1970*/  UISETP.NE.AND UP0, UPT, UR4, 0x4, UPT ;  /* 0x000000040400788c */ /* 0x000fc8000bf05270 */
[----:B------:R-:W-:Y:S02]  /*1980*/  USEL UR5, URZ, 0x1, UP0 ;  /* 0x000000013f057887 */ /* 0x000fe40008000000 */
[----:B------:R-:W-:Y:S02]  /*1990*/  USEL UR8, UR4, URZ, UP0 ;  /* 0x0000003f04087287 */ /* 0x000fe40008000000 */
[----:B------:R-:W-:-:S06]  /*19a0*/  ULOP3.LUT UR5, UR49, UR5, URZ, 0x3c, !UPT ;  /* 0x0000000531057292 */ /* 0x000fcc000f8e3c3f */
[----:B------:R-:W-:-:S07]  /*19b0*/  IMAD.U32 R5, RZ, RZ, UR5 ;  /* 0x00000005ff057e24 */ /* 0x000fce000f8e00ff */
.L_x_27:
[----:B01----:R-:W-:Y:S05]  /*19c0*/  @!P0 BRA `(.L_x_21) ;  /* 0x0000000000048947 */ /* 0x003fea0003800000 */
[----:B------:R-:W-:Y:S01]  /*19d0*/  BPT.TRAP 0x1 ;  /* 0x000000040000795c */ /* 0x000fe20000300000 */
.L_x_21:
[----:B------:R-:W-:Y:S01]  /*19e0*/  ULEA UR4, UR8, UR44, 0x3 ;  /* 0x0000002c08047291 */ /* 0x000fe2000f8e183f */
[----:B------:R-:W-:-:S08]  /*19f0*/  SHF.L.U32 R3, R5, 0x1f, RZ ;  /* 0x0000001f05037819 */ /* 0x000fd000000006ff */
[----:B------:R0:W1:Y:S01]  /*1a00*/  SYNCS.PHASECHK.TRANS64.TRYWAIT P1, [UR4], R3 ;  /* 0x00000003ff0075a7 */ /* 0x0000620008020144 */
[----:B------:R-:W-:Y:S05]  /*1a10*/  @!P0 BRA `(.L_x_22) ;  /* 0x0000000000048947 */ /* 0x000fea0003800000 */
[----:B------:R-:W-:Y:S01]  /*1a20*/  BPT.TRAP 0x1 ;  /* 0x000000040000795c */ /* 0x000fe20000300000 */
.L_x_22:
[----:B-1----:R-:W-:Y:S05]  /*1a30*/  @P1 BRA `(.L_x_23) ;  /* 0x0000000000081947 */ /* 0x002fea0003800000 */
[----:B------:R-:W1:Y:S02]  /*1a40*/  SYNCS.PHASECHK.TRANS64.TRYWAIT P1, [UR4], R3 ;  /* 0x00000003ff0075a7 */ /* 0x000e640008020144 */
[----:B-1----:R-:W-:Y:S05]  /*1a50*/  @!P1 BRA `(.L_x_24) ;  /* 0x00000098004c9947 */ /* 0x002fea0003800000 */
.L_x_23:
[----:B------:R-:W-:Y:S01]  /*1a60*/  ULEA UR4, UR8, UR11, 0x8 ;  /* 0x0000000b08047291 */ /* 0x000fe2000f8e403f */
[----:B------:R-:W-:Y:S01]  /*1a70*/  WARPGROUP.ARRIVE ;  /* 0x00000000000079c5 */ /* 0x000fe20000000000 */
[----:B------:R-:W-:Y:S01]  /*1a80*/  ULEA UR6, UR8, UR10, 0xa ;  /* 0x0000000a08067291 */ /* 0x000fe2000f8e503f */
[----:B------:R-:W-:Y:S01]  /*1a90*/  UMOV UR5, 0x80000020 ;  /* 0x8000002000057882 */ /* 0x000fe20000000000 */
[----:B------:R-:W-:-:S07]  /*1aa0*/  UMOV UR7, 0x80000020 ;  /* 0x8000002000077882 */ /* 0x000fce0000000000 */
[----:B------:R-:W-:Y:S01]  /*1ab0*/  HGMMA.64x256x16.F32.BF16 R24, gdesc[UR4], R24, gsb0 ;  /* 0x03e00000041879f0 */ /* 0x000fe20008001818 */
        /* <DEDUP_REMOVED lines=10> */
[----:B------:R-:W-:Y:S01]  /*1b60*/  BPT.TRAP 0x1 ;  /* 0x000000040000795c */ /* 0x000fe20000300000 */
.L_x_25:
[----:B------:R-:W-:Y:S02]  /*1b70*/  UISETP.GT.U32.AND UP0, UPT, UR41, 0x1, UPT ;  /* 0x000000012900788c */ /* 0x000fe4000bf04070 */
[----:B------:R-:W-:-:S04]  /*1b80*/  ULEA UR4, UR9, UR44, 0x3 ;  /* 0x0000002c09047291 */ /* 0x000fc8000f8e183f */
[----:B------:R-:W-:Y:S01]  /*1b90*/  UIADD3 UR4, UR4, 0x20, URZ ;  /* 0x0000002004047890 */ /* 0x000fe2000fffe03f */
[----:B------:R-:W-:-:S03]  /*1ba0*/  PLOP3.LUT P1, PT, PT, PT, UP0, 0x80, 0x0 ;  /* 0x000000000000781c */ /* 0x000fc60003f2f008 */
[----:B------:R-:W-:-:S09]  /*1bb0*/  UPRMT UR4, URZ, 0x654, UR4 ;  /* 0x000006543f047896 */ /* 0x000fd20008000004 */
[----:B------:R-:W-:Y:S01]  /*1bc0*/  SYNCS.ARRIVE.TRANS64.RED.A1T0 RZ, [UR4], RZ ;  /* 0x000000ffffff79a7 */ /* 0x000fe20008100404 */
[----:B------:R-:W-:Y:S05]  /*1bd0*/  @P1 BRA `(.L_x_26) ;  /* 0x0000000000041947 */ /* 0x000fea0003800000 */
[----:B------:R-:W-:Y:S01]  /*1be0*/  BPT.TRAP 0x1 ;  /* 0x000000040000795c */ /* 0x000fe20000300000 */
.L_x_26:
[----:B------:R-:W-:Y:S01]  /*1bf0*/  UIADD3 UR8, UR8, 0x1, URZ ;  /* 0x0000000108087890 */ /* 0x000fe2000fffe03f */
[C---:B------:R-:W-:Y:S01]  /*1c00*/  ISETP.GT.AND P1, PT, R0.reuse, 0x1, PT ;  /* 0x000000010000780c */ /* 0x040fe20003f24270 */
[----:B------:R-:W-:Y:S01]  /*1c10*/  UIADD3 UR9, UR9, 0x1, URZ ;  /* 0x0000000109097890 */ /* 0x000fe2000fffe03f */
[----:B------:R-:W-:Y:S01]  /*1c20*/  VIADD R0, R0, 0xffffffff ;  /* 0xffffffff00007836 */ /* 0x000fe20000000000 */
[----:B------:R-:W-:Y:S02]  /*1c30*/  UISETP.NE.AND UP0, UPT, UR8, 0x4, UPT ;  /* 0x000000040800788c */ /* 0x000fe4000bf05270 */
[----:B------:R-:W-:Y:S02]  /*1c40*/  UISETP.NE.AND UP1, UPT, UR9, 0x4, UPT ;  /* 0x000000040900788c */ /* 0x000fe4000bf25270 */
[----:B------:R-:W-:Y:S02]  /*1c50*/  USEL UR4, URZ, 0x1, UP0 ;  /* 0x000000013f047887 */ /* 0x000fe40008000000 */
[----:B------:R-:W-:-:S02]  /*1c60*/  USEL UR8, UR8, URZ, UP0 ;  /* 0x0000003f08087287 */ /* 0x000fc40008000000 */
[----:B------:R-:W-:Y:S02]  /*1c70*/  USEL UR9, UR9, URZ, UP1 ;  /* 0x0000003f09097287 */ /* 0x000fe40008800000 */
[----:B------:R-:W-:Y:S01]  /*1c80*/  LOP3.LUT R5, R5, UR4, RZ, 0x3c, !PT ;  /* 0x0000000405057c12 */ /* 0x000fe2000f8e3cff */
[----:B------:R-:W-:Y:S09]  /*1c90*/  @P1 BRA `(.L_x_27) ;  /* 0xfffffffc00481947 */ /* 0x000ff2000383ffff */
.L_x_20:
[----:B01----:R-:W0:Y:S01]  /*1ca0*/  LDC R0, c[0x0][0x28c] ;  /* 0x0000a300ff007b82 */ /* 0x003e220000000800 */
[----:B------:R1:W-:Y:S01]  /*1cb0*/  SYNCS.ARRIVE.TRANS64.A1T0 RZ, [R156+UR47], RZ ;  /* 0x000000ff9cff79a7 */ /* 0x0003e2000810002f */
[----:B0-----:R-:W-:-:S13]  /*1cc0*/  ISETP.GE.AND P1, PT, R0, 0x1, PT ;  /* 0x000000010000780c */ /* 0x001fda0003f26270 */
[----:B-1----:R-:W-:Y:S05]  /*1cd0*/  @!P1 BRA `(.L_x_28) ;  /* 0x0000000000309947 */ /* 0x002fea0003800000 */
[----:B------:R-:W-:Y:S05]  /*1ce0*/  @!P0 BRA `(.L_x_29) ;  /* 0x0000000000048947 */ /* 0x000fea0003800000 */
[----:B------:R-:W-:Y:S01]  /*1cf0*/  BPT.TRAP 0x1 ;  /* 0x000000040000795c */ /* 0x000fe20000300000 */
.L_x_29:
[----:B------:R-:W-:Y:S02]  /*1d00*/  UIADD3 UR4, UR48, UR45, URZ ;  /* 0x0000002d30047290 */ /* 0x000fe4000fffe03f */
[----:B------:R-:W-:Y:S02]  /*1d10*/  UISETP.GT.U32.AND UP0, UPT, UR41, 0x1, UPT ;  /* 0x000000012900788c */ /* 0x000fe4000bf04070 */
[----:B------:R-:W-:-:S04]  /*1d20*/  USHF.L.U32 UR4, UR4, 0x3, URZ ;  /* 0x0000000304047899 */ /* 0x000fc8000800063f */
[----:B------:R-:W-:Y:S01]  /*1d30*/  ULOP3.LUT UR4, UR4, 0x18, URZ, 0xc0, !UPT ;  /* 0x0000001804047892 */ /* 0x000fe2000f8ec03f */
[----:B------:R-:W-:-:S03]  /*1d40*/  PLOP3.LUT P0, PT, PT, PT, UP0, 0x80, 0x0 ;  /* 0x000000000000781c */ /* 0x000fc60003f0f008 */
[----:B------:R-:W-:-:S04]  /*1d50*/  UIADD3 UR4, UR44, 0x20, UR4 ;  /* 0x000000202c047890 */ /* 0x000fc8000fffe004 */
[----:B------:R-:W-:-:S09]  /*1d60*/  UPRMT UR4, URZ, 0x654, UR4 ;  /* 0x000006543f047896 */ /* 0x000fd20008000004 */
[----:B------:R-:W-:Y:S01]  /*1d70*/  SYNCS.ARRIVE.TRANS64.RED.A1T0 RZ, [UR4], RZ ;  /* 0x000000ffffff79a7 */ /* 0x000fe20008100404 */
[----:B------:R-:W-:Y:S05]  /*1d80*/  @P0 BRA `(.L_x_28) ;  /* 0x0000000000040947 */ /* 0x000fea0003800000 */
[----:B------:R-:W-:Y:S01]  /*1d90*/  BPT.TRAP 0x1 ;  /* 0x000000040000795c */ /* 0x000fe20000300000 */
.L_x_28:
[----:B------:R-:W-:Y:S01]  /*1da0*/  SHF.L.U32 R0, R166, 0x1f, RZ ;  /* 0x0000001fa6007819 */ /* 0x000fe200000006ff */
[----:B------:R-:W-:Y:S01]  /*1db0*/  UIADD3 UR45, UR43, UR45, URZ ;  /* 0x0000002d2b2d7290 */ /* 0x000fe2000fffe03f */
[----:B------:R-:W0:Y:S01]  /*1dc0*/  LDC R7, c[0x0][0x288] ;  /* 0x0000a200ff077b82 */ /* 0x000e220000000800 */
[----:B------:R-:W-:Y:S02]  /*1dd0*/  IMAD.SHL.U32 R12, R154, 0x2, RZ ;  /* 0x000000029a0c7824 */ /* 0x000fe400078e00ff */
[----:B------:R-:W-:Y:S02]  /*1de0*/  USHF.R.U32.HI UR4, URZ, 0x2, UR45 ;  /* 0x000000023f047899 */ /* 0x000fe4000801162d */
[----:B------:R-:W-:Y:S01]  /*1df0*/  UISETP.GT.U32.AND UP0, UPT, UR45, 0x3, UPT ;  /* 0x000000032d00788c */ /* 0x000fe2000bf04070 */
[----:B------:R-:W-:Y:S01]  /*1e00*/  SHF.R.S32.HI R13, RZ, 0x1f, R12 ;  /* 0x0000001fff0d7819 */ /* 0x000fe2000001140c */
[----:B------:R-:W-:Y:S01]  /*1e10*/  ULOP3.LUT UR4, UR4, 0x1, URZ, 0xc0, !UPT ;  /* 0x0000000104047892 */ /* 0x000fe2000f8ec03f */
[----:B------:R-:W1:Y:S01]  /*1e20*/  SYNCS.PHASECHK.TRANS64.TRYWAIT P0, [R155+UR46+0x10], R0 ;  /* 0x000010009b0075a7 */ /* 0x000e62000800016e */
[----:B------:R-:W-:-:S02]  /*1e30*/  UISETP.LT.U32.AND UP0, UPT, UR43, 0x4, UP0 ;  /* 0x000000042b00788c */ /* 0x000fc40008701070 */
[----:B------:R-:W-:Y:S02]  /*1e40*/  UISETP.NE.U32.AND UP1, UPT, UR4, 0x1, UPT ;  /* 0x000000010400788c */ /* 0x000fe4000bf25070 */
[----:B------:R-:W-:Y:S02]  /*1e50*/  USEL UR5, URZ, 0x1, !UP0 ;  /* 0x000000013f057887 */ /* 0x000fe4000c000000 */
[----:B------:R-:W-:Y:S02]  /*1e60*/  UISETP.GT.U32.AND UP1, UPT, UR43, 0x3, !UP1 ;  /* 0x000000032b00788c */ /* 0x000fe4000cf24070 */
[----:B------:R-:W-:Y:S02]  /*1e70*/  ULOP3.LUT UR45, UR45, 0x3, URZ, 0xc0, !UPT ;  /* 0x000000032d2d7892 */ /* 0x000fe4000f8ec03f */
[----:B------:R-:W-:-:S04]  /*1e80*/  USEL UR4, URZ, 0x1, !UP1 ;  /* 0x000000013f047887 */ /* 0x000fc8000c800000 */
[----:B------:R-:W-:Y:S01]  /*1e90*/  ULOP3.LUT UR49, UR4, UR49, UR5, 0x96, !UPT ;  /* 0x0000003104317292 */ /* 0x000fe2000f8e9605 */
[----:B01----:R-:W-:Y:S11]  /*1ea0*/  @!P0 BRA `(.L_x_30) ;  /* 0x0000009400508947 */ /* 0x003ff60003800000 */
.L_x_312:
[----:B------:R-:W-:Y:S01]  /*1eb0*/  IMAD.SHL.U32 R6, R18, 0x40, RZ ;  /* 0x0000004012067824 */ /* 0x000fe200078e00ff */
[----:B------:R-:W-:Y:S01]  /*1ec0*/  ULDC UR6, c[0x0][0x284] ;  /* 0x0000a10000067ab9 */ /* 0x000fe20000000800 */
[----:B------:R-:W-:Y:S01]  /*1ed0*/  IMAD.SHL.U32 R14, R2, 0x100, RZ ;  /* 0x00000100020e7824 */ /* 0x000fe200078e00ff */
[----:B------:R-:W-:Y:S01]  /*1ee0*/  SHF.R.S32.HI R163, RZ, 0x1f, R19 ;  /* 0x0000001fffa37819 */ /* 0x000fe20000011413 */
[----:B------:R-:W-:Y:S01]  /*1ef0*/  ULDC.64 UR4, c[0x0][0x5d0] ;  /* 0x0001740000047ab9 */ /* 0x000fe20000000a00 */
[----:B------:R-:W-:Y:S01]  /*1f00*/  ISETP.GE.AND P0, PT, R6, UR6, PT ;  /* 0x0000000606007c0c */ /* 0x000fe2000bf06270 */
[----:B------:R-:W-:Y:S01]  /*1f10*/  IMAD.WIDE.U32 R2, R19, UR4, R12 ;  /* 0x0000000413027c25 */ /* 0x000fe2000f8e000c */
[----:B------:R-:W-:Y:S02]  /*1f20*/  SHF.R.S32.HI R15, RZ, 0x1f, R14 ;  /* 0x0000001fff0f7819 */ /* 0x000fe4000001140e */
[C---:B------:R-:W-:Y:S01]  /*1f30*/  ISETP.GE.OR P0, PT, R14.reuse, R7, P0 ;  /* 0x000000070e00720c */ /* 0x040fe20000706670 */
[----:B0-----:R-:W-:Y:S01]  /*1f40*/  IMAD R0, R163, UR4, RZ ;  /* 0x00000004a3007c24 */ /* 0x001fe2000f8e02ff */
[----:B------:R-:W-:-:S03]  /*1f50*/  IADD3 R4, P1, R14, R2, RZ ;  /* 0x000000020e047210 */ /* 0x000fc60007f3e0ff */
[----:B------:R-:W-:-:S05]  /*1f60*/  IMAD R5, R19, UR5, R0 ;  /* 0x0000000513057c24 */ /* 0x000fca000f8e0200 */
[----:B------:R-:W-:-:S03]  /*1f70*/  IADD3.X R5, R15, R3, R5, P1, !PT ;  /* 0x000000030f057210 */ /* 0x000fc60000ffe405 */
[----:B------:R-:W-:Y:S05]  /*1f80*/  @P0 BRA `(.L_x_31) ;  /* 0x0000007c00100947 */ /* 0x000fea0003800000 */
[----:B------:R-:W0:Y:S01]  /*1f90*/  LDC.64 R10, c[0x0][0x5c8] ;  /* 0x00017200ff0a7b82 */ /* 0x000e220000000a00 */
[----:B-----5:R-:W-:Y:S01]  /*1fa0*/  FSETP.NEU.AND P0, PT, R22, RZ, PT ;  /* 0x000000ff1600720b */ /* 0x020fe20003f0d000 */
[----:B------:R-:W-:Y:S01]  /*1fb0*/  IMAD R3, R154, -0x2, R7 ;  /* 0xfffffffe9a037824 */ /* 0x000fe200078e0207 */
[----:B------:R-:W-:Y:S01]  /*1fc0*/  BSSY B0, `(.L_x_31) ;  /* 0x00007c0000007945 */ /* 0x000fe20003800000 */
[----:B------:R-:W-:-:S04]  /*1fd0*/  IMAD.WIDE R160, R18, 0x40, R152 ;  /* 0x0000004012a07825 */ /* 0x000fc800078e0298 */
[----:B------:R-:W-:Y:S02]  /*1fe0*/  IMAD.IADD R0, R3, 0x1, -R14 ;  /* 0x0000000103007824 */ /* 0x000fe400078e0a0e */
[----:B------:R-:W-:-:S03]  /*1ff0*/  IMAD.IADD R2, R159, 0x1, -R6 ;  /* 0x000000019f027824 */ /* 0x000fc600078e0a06 */
[----:B------:R-:W-:-:S04]  /*2000*/  ISETP.GT.AND P2, PT, R0, RZ, PT ;  /* 0x000000ff0000720c */ /* 0x000fc80003f44270 */
[----:B------:R-:W-:Y:S01]  /*2010*/  ISETP.GT.AND P1, PT, R2, RZ, P2 ;  /* 0x000000ff0200720c */ /* 0x000fe20001724270 */
[-C--:B0-----:R-:W-:Y:S02]  /*2020*/  IMAD R3, R161, R10.reuse, RZ ;  /* 0x0000000aa1037224 */ /* 0x081fe400078e02ff */
[----:B------:R-:W-:-:S04]  /*2030*/  IMAD.WIDE.U32 R168, R160, R10, R4 ;  /* 0x0000000aa0a87225 */ /* 0x000fc800078e0004 */
[----:B------:R-:W-:-:S04]  /*2040*/  IMAD R3, R160, R11, R3 ;  /* 0x0000000ba0037224 */ /* 0x000fc800078e0203 */
[----:B------:R-:W-:Y:S01]  /*2050*/  IMAD.IADD R173, R169, 0x1, R3 ;  /* 0x00000001a9ad7824 */ /* 0x000fe200078e0203 */
[----:B------:R-:W-:Y:S06]  /*2060*/  @!P0 BRA `(.L_x_32) ;  /* 0x00000054009c8947 */ /* 0x000fec0003800000 */
[----:B------:R-:W0:Y:S01]  /*2070*/  LDC.64 R20, c[0x0][0x5b8] ;  /* 0x00016e00ff147b82 */ /* 0x000e220000000a00 */
[----:B------:R-:W-:-:S07]  /*2080*/  ULDC.64 UR4, c[0x0][0x5c0] ;  /* 0x0001700000047ab9 */ /* 0x000fce0000000a00 */
[----:B------:R-:W1:Y:S08]  /*2090*/  LDC.64 R170, c[0x0][0x5b0] ;  /* 0x00016c00ffaa7b82 */ /* 0x000e700000000a00 */
[----:B------:R-:W2:Y:S01]  /*20a0*/  LDC.64 R8, c[0x0][0x5a8] ;  /* 0x00016a00ff087b82 */ /* 0x000ea20000000a00 */
[-C--:B0-----:R-:W-:Y:S02]  /*20b0*/  IMAD R6, R163, R20.reuse, RZ ;  /* 0x00000014a3067224 */ /* 0x081fe400078e02ff */
[----:B------:R-:W-:-:S04]  /*20c0*/  IMAD.WIDE.U32 R4, R19, R20, R12 ;  /* 0x0000001413047225 */ /* 0x000fc800078e000c */
[----:B------:R-:W-:Y:S01]  /*20d0*/  IMAD R167, R19, R21, R6 ;  /* 0x0000001513a77224 */ /* 0x000fe200078e0206 */
[----:B------:R-:W-:Y:S01]  /*20e0*/  IADD3 R162, P0, R14, R4, RZ ;  /* 0x000000040ea27210 */ /* 0x000fe20007f1e0ff */
[----:B-1----:R-:W-:-:S03]  /*20f0*/  IMAD R3, R161, R170, RZ ;  /* 0x000000aaa1037224 */ /* 0x002fc600078e02ff */
[----:B------:R-:W-:Y:S01]  /*2100*/  IADD3.X R163, R15, R5, R167, P0, !PT ;  /* 0x000000050fa37210 */ /* 0x000fe200007fe4a7 */
[C---:B------:R-:W-:Y:S02]  /*2110*/  IMAD R169, R160.reuse, R171, R3 ;  /* 0x000000aba0a97224 */ /* 0x040fe400078e0203 */
[----:B------:R-:W-:-:S04]  /*2120*/  IMAD.WIDE.U32 R4, R160, R170, R162 ;  /* 0x000000aaa0047225 */ /* 0x000fc800078e00a2 */
[----:B------:R-:W-:Y:S01]  /*2130*/  IMAD.IADD R3, R5, 0x1, R169 ;  /* 0x0000000105037824 */ /* 0x000fe200078e02a9 */
[----:B--2---:R-:W-:-:S04]  /*2140*/  LEA R6, P0, R4, R8, 0x1 ;  /* 0x0000000804067211 */ /* 0x004fc800078008ff */
[----:B------:R-:W-:-:S05]  /*2150*/  LEA.HI.X R7, R4, R9, R3, 0x1, P0 ;  /* 0x0000000904077211 */ /* 0x000fca00000f0c03 */
[----:B------:R0:W2:Y:S01]  /*2160*/  @P1 LDG.E.LTC128B.U16 R3, desc[UR50][R6.64] ;  /* 0x0000003206031981 */ /* 0x0000a2000c1e1520 */
[----:B------:R-:W-:Y:S01]  /*2170*/  IMAD.WIDE.U32 R4, R160, R170, R14 ;  /* 0x000000aaa0047225 */ /* 0x000fe200078e000e */
[----:B------:R-:W-:Y:S02]  /*2180*/  BSSY B1, `(.L_x_33) ;  /* 0x0000014000017945 */ /* 0x000fe40003800000 */
[----:B------:R-:W-:-:S04]  /*2190*/  IADD3 R164, P0, R12, R4, RZ ;  /* 0x000000040ca47210 */ /* 0x000fc80007f1e0ff */
[----:B------:R-:W-:Y:S02]  /*21a0*/  IADD3.X R165, R13, R169, R5, P0, !PT ;  /* 0x000000a90da57210 */ /* 0x000fe400007fe405 */
[----:B------:R-:W-:Y:S01]  /*21b0*/  LEA R4, P0, R168, UR4, 0x1 ;  /* 0x00000004a8047c11 */ /* 0x000fe2000f8008ff */
[----:B------:R-:W-:-:S03]  /*21c0*/  IMAD.WIDE.U32 R164, R19, R20, R164 ;  /* 0x0000001413a47225 */ /* 0x000fc600078e00a4 */
[----:B------:R-:W-:Y:S02]  /*21d0*/  LEA.HI.X R5, R168, UR5, R173, 0x1, P0 ;  /* 0x00000005a8057c11 */ /* 0x000fe400080f0cad */
[----:B------:R-:W-:Y:S01]  /*21e0*/  ISETP.GT.AND P0, PT, R0, 0x1, PT ;  /* 0x000000010000780c */ /* 0x000fe20003f04270 */
[----:B0-----:R-:W-:Y:S01]  /*21f0*/  IMAD.IADD R7, R167, 0x1, R165 ;  /* 0x00000001a7077824 */ /* 0x001fe200078e02a5 */
[----:B------:R-:W-:Y:S02]  /*2200*/  LEA R6, P4, R164, R8, 0x1 ;  /* 0x00000008a4067211 */ /* 0x000fe400078808ff */
[----:B------:R-:W-:Y:S02]  /*2210*/  ISETP.GT.AND P3, PT, R2, RZ, P0 ;  /* 0x000000ff0200720c */ /* 0x000fe40000764270 */
[----:B------:R-:W-:Y:S01]  /*2220*/  LEA.HI.X R7, R164, R9, R7, 0x1, P4 ;  /* 0x00000009a4077211 */ /* 0x000fe200020f0c07 */
[C---:B------:R-:W-:Y:S01]  /*2230*/  IMAD.SHL.U32 R164, R170.reuse, 0x8, RZ ;  /* 0x00000008aaa47824 */ /* 0x040fe200078e00ff */
[----:B------:R-:W-:Y:S01]  /*2240*/  SHF.L.U64.HI R165, R170, 0x3, R171 ;  /* 0x00000003aaa57819 */ /* 0x000fe200000102ab */
[----:B--2---:R-:W-:-:S04]  /*2250*/  IMAD.U32 R21, R3, 0x10000, RZ ;  /* 0x0001000003157824 */ /* 0x004fc800078e00ff */
[----:B------:R-:W-:-:S04]  /*2260*/  FMUL R21, R21, R22 ;  /* 0x0000001615157220 */ /* 0x000fc80000400000 */
[----:B------:R-:W-:-:S05]  /*2270*/  FFMA R21, R24, R23, R21 ;  /* 0x0000001718157223 */ /* 0x000fca0000000015 */
[----:B------:R-:W-:-:S05]  /*2280*/  F2FP.BF16.F32.PACK_AB R21, RZ, R21 ;  /* 0x00000015ff15723e */ /* 0x000fca00000010ff */
[----:B------:R0:W-:Y:S01]  /*2290*/  @P1 STG.E.U16 desc[UR50][R4.64], R21 ;  /* 0x0000001504001986 */ /* 0x0001e2000c101532 */
[----:B------:R-:W-:Y:S05]  /*22a0*/  @!P3 BRA `(.L_x_34) ;  /* 0x000000000004b947 */ /* 0x000fea0003800000 */
[----:B------:R1:W5:Y:S02]  /*22b0*/  LDG.E.LTC128B.U16 R3, desc[UR50][R6.64+0x2] ;  /* 0x0000023206037981 */ /* 0x000364000c1e1520 */
.L_x_34:
[----:B------:R-:W-:Y:S05]  /*22c0*/  BSYNC B1 ;  /* 0x0000000000017941 */ /* 0x000fea0003800000 */
.L_x_33:
[----:B0----5:R-:W-:Y:S01]  /*22d0*/  IMAD.U32 R21, R3, 0x10000, RZ ;  /* 0x0001000003157824 */ /* 0x021fe200078e00ff */
[----:B------:R-:W-:Y:S01]  /*22e0*/  ISETP.GT.AND P2, PT, R2, 0x8, P2 ;  /* 0x000000080200780c */ /* 0x000fe20001744270 */
[----:B------:R-:W-:-:S04]  /*22f0*/  IMAD.WIDE.U32 R164, R160, R170, R164 ;  /* 0x000000aaa0a47225 */ /* 0x000fc800078e00a4 */
[----:B------:R-:W-:Y:S01]  /*2300*/  FMUL R18, R21, R22 ;  /* 0x0000001615127220 */ /* 0x000fe20000400000 */
[----:B------:R-:W-:Y:S01]  /*2310*/  IMAD.IADD R169, R169, 0x1, R165 ;  /* 0x00000001a9a97824 */ /* 0x000fe200078e02a5 */
[----:B------:R-:W-:Y:S02]  /*2320*/  IADD3 R21, P1, R162, R164, RZ ;  /* 0x000000a4a2157210 */ /* 0x000fe40007f3e0ff */
[----:B------:R-:W-:-:S03]  /*2330*/  FFMA R18, R25, R23, R18 ;  /* 0x0000001719127223 */ /* 0x000fc60000000012 */
[----:B------:R-:W-:Y:S01]  /*2340*/  IMAD.X R162, R169, 0x1, R163, P1 ;  /* 0x00000001a9a27824 */ /* 0x000fe200008e06a3 */
[C---:B------:R-:W-:Y:S02]  /*2350*/  LEA R24, P1, R21.reuse, R8, 0x1 ;  /* 0x0000000815187211 */ /* 0x040fe400078208ff */
[----:B------:R-:W-:Y:S02]  /*2360*/  F2FP.BF16.F32.PACK_AB R18, RZ, R18 ;  /* 0x00000012ff12723e */ /* 0x000fe400000010ff */
[----:B------:R-:W-:Y:S02]  /*2370*/  LEA.HI.X R25, R21, R9, R162, 0x1, P1 ;  /* 0x0000000915197211 */ /* 0x000fe400008f0ca2 */
[----:B------:R-:W-:Y:S02]  /*2380*/  PRMT R21, R18, 0x7610, R21 ;  /* 0x0000761012157816 */ /* 0x000fe40000000015 */
[----:B------:R-:W-:-:S03]  /*2390*/  PRMT R18, R3, 0x7610, R18 ;  /* 0x0000761003127816 */ /* 0x000fc60000000012 */
[----:B------:R0:W-:Y:S04]  /*23a0*/  @P3 STG.E.U16 desc[UR50][R4.64+0x2], R21 ;  /* 0x0000021504003986 */ /* 0x0001e8000c101532 */
[----:B------:R-:W2:Y:S01]  /*23b0*/  @P2 LDG.E.LTC128B.U16 R18, desc[UR50][R24.64] ;  /* 0x0000003218122981 */ /* 0x000ea2000c1e1520 */
[----:B------:R-:W-:Y:S01]  /*23c0*/  IADD3 R12, P1, P3, R12, R164, R14 ;  /* 0x000000a40c0c7210 */ /* 0x000fe20007b3e00e */
[----:B------:R-:W-:Y:S01]  /*23d0*/  BSSY B1, `(.L_x_35) ;  /* 0x0000011000017945 */ /* 0x000fe20003800000 */
[C---:B------:R-:W-:Y:S02]  /*23e0*/  SHF.L.U64.HI R11, R10.reuse, 0x4, R11 ;  /* 0x000000040a0b7819 */ /* 0x040fe4000001020b */
[----:B------:R-:W-:Y:S02]  /*23f0*/  IADD3.X R13, R13, R169, R15, P1, P3 ;  /* 0x000000a90d0d7210 */ /* 0x000fe40000fe640f */
[----:B------:R-:W-:-:S02]  /*2400*/  LEA R10, P1, R10, R4, 0x4 ;  /* 0x000000040a0a7211 */ /* 0x000fc400078220ff */
[----:B------:R-:W-:Y:S01]  /*2410*/  ISETP.GT.AND P0, PT, R2, 0x8, P0 ;  /* 0x000000080200780c */ /* 0x000fe20000704270 */
[----:B0-----:R-:W-:-:S04]  /*2420*/  IMAD.WIDE.U32 R20, R19, R20, R12 ;  /* 0x0000001413147225 */ /* 0x001fc800078e000c */
[----:B------:R-:W-:Y:S01]  /*2430*/  IMAD.X R11, R11, 0x1, R5, P1 ;  /* 0x000000010b0b7824 */ /* 0x000fe200008e0605 */
[----:B------:R-:W-:Y:S01]  /*2440*/  LEA R8, P3, R20, R8, 0x1 ;  /* 0x0000000814087211 */ /* 0x000fe200078608ff */
[----:B------:R-:W-:-:S05]  /*2450*/  IMAD.IADD R12, R167, 0x1, R21 ;  /* 0x00000001a70c7824 */ /* 0x000fca00078e0215 */
[----:B------:R-:W-:Y:S01]  /*2460*/  LEA.HI.X R9, R20, R9, R12, 0x1, P3 ;  /* 0x0000000914097211 */ /* 0x000fe200018f0c0c */
[----:B--2---:R-:W-:-:S04]  /*2470*/  IMAD.U32 R3, R18, 0x10000, RZ ;  /* 0x0001000012037824 */ /* 0x004fc800078e00ff */
[----:B------:R-:W-:-:S04]  /*2480*/  FMUL R3, R3, R22 ;  /* 0x0000001603037220 */ /* 0x000fc80000400000 */
[----:B------:R-:W-:-:S05]  /*2490*/  FFMA R3, R26, R23, R3 ;  /* 0x000000171a037223 */ /* 0x000fca0000000003 */
[----:B------:R-:W-:-:S05]  /*24a0*/  F2FP.BF16.F32.PACK_AB R3, RZ, R3 ;  /* 0x00000003ff03723e */ /* 0x000fca00000010ff */
[----:B------:R0:W-:Y:S01]  /*24b0*/  @P2 STG.E.U16 desc[UR50][R10.64], R3 ;  /* 0x000000030a002986 */ /* 0x0001e2000c101532 */
[----:B------:R-:W-:Y:S05]  /*24c0*/  @!P0 BRA `(.L_x_36) ;  /* 0x0000000000048947 */ /* 0x000fea0003800000 */
[----:B------:R2:W5:Y:S02]  /*24d0*/  LDG.E.LTC128B.U16 R18, desc[UR50][R8.64+0x2] ;  /* 0x0000023208127981 */ /* 0x000564000c1e1520 */
.L_x_36:
[----:B------:R-:W-:Y:S05]  /*24e0*/  BSYNC B1 ;  /* 0x0000000000017941 */ /* 0x000fea0003800000 */
.L_x_35:
[----:B0----5:R-:W-:Y:S01]  /*24f0*/  IMAD.U32 R3, R18, 0x10000, RZ ;  /* 0x0001000012037824 */ /* 0x021fe200078e00ff */
[----:B------:R-:W-:Y:S01]  /*2500*/  ISETP.GT.AND P1, PT, R0, 0x8, PT ;  /* 0x000000080000780c */ /* 0x000fe20003f24270 */
[----:B------:R-:W-:Y:S02]  /*2510*/  BSSY B1, `(.L_x_37) ;  /* 0x0000008000017945 */ /* 0x000fe40003800000 */
[----:B------:R-:W-:Y:S01]  /*2520*/  FMUL R12, R3, R22 ;  /* 0x00000016030c7220 */ /* 0x000fe20000400000 */
[----:B------:R-:W-:-:S03]  /*2530*/  ISETP.GT.AND P2, PT, R2, RZ, P1 ;  /* 0x000000ff0200720c */ /* 0x000fc60000f44270 */
[----:B------:R-:W-:-:S05]  /*2540*/  FFMA R12, R27, R23, R12 ;  /* 0x000000171b0c7223 */ /* 0x000fca000000000c */
[----:B------:R-:W-:-:S05]  /*2550*/  F2FP.BF16.F32.PACK_AB R12, RZ, R12 ;  /* 0x0000000cff0c723e */ /* 0x000fca00000010ff */
[----:B------:R0:W-:Y:S01]  /*2560*/  @P0 STG.E.U16 desc[UR50][R10.64+0x2], R12 ;  /* 0x0000020c0a000986 */ /* 0x0001e2000c101532 */
[----:B------:R-:W-:Y:S05]  /*2570*/  @!P2 BRA `(.L_x_38) ;  /* 0x000000000004a947 */ /* 0x000fea0003800000 */
[----:B------:R3:W5:Y:S02]  /*2580*/  LDG.E.LTC128B.U16 R18, desc[UR50][R6.64+0x10] ;  /* 0x0000103206127981 */ /* 0x000764000c1e1520 */
.L_x_38:
[----:B------:R-:W-:Y:S05]  /*2590*/  BSYNC B1 ;  /* 0x0000000000017941 */ /* 0x000fea0003800000 */
.L_x_37:
[----:B-----5:R-:W-:Y:S01]  /*25a0*/  IMAD.U32 R3, R18, 0x10000, RZ ;  /* 0x0001000012037824 */ /* 0x020fe200078e00ff */
        /* <DEDUP_REMOVED lines=9> */
.L_x_40:
[----:B------:R-:W-:Y:S05]  /*2640*/  BSYNC B1 ;  /* 0x0000000000017941 */ /* 0x000fea0003800000 */
.L_x_39:
[----:B----45:R-:W-:Y:S01]  /*2650*/  IMAD.U32 R3, R18, 0x10000, RZ ;  /* 0x0001000012037824 */ /* 0x030fe200078e00ff */
[----:B------:R-:W-:Y:S01]  /*2660*/  ISETP.GT.AND P1, PT, R2, 0x8, P1 ;  /* 0x000000080200780c */ /* 0x000fe20000f24270 */
[----:B------:R-:W-:Y:S02]  /*2670*/  BSSY B1, `(.L_x_41) ;  /* 0x0000007000017945 */ /* 0x000fe40003800000 */
[----:B0-----:R-:W-:-:S04]  /*2680*/  FMUL R12, R3, R22 ;  /* 0x00000016030c7220 */ /* 0x001fc80000400000 */
[----:B------:R-:W-:-:S05]  /*2690*/  FFMA R12, R29, R23, R12 ;  /* 0x000000171d0c7223 */ /* 0x000fca000000000c */
[----:B------:R-:W-:-:S05]  /*26a0*/  F2FP.BF16.F32.PACK_AB R12, RZ, R12 ;  /* 0x0000000cff0c723e */ /* 0x000fca00000010ff */
[----:B------:R0:W-:Y:S01]  /*26b0*/  @P3 STG.E.U16 desc[UR50][R4.64+0x12], R12 ;  /* 0x0000120c04003986 */ /* 0x0001e2000c101532 */
[----:B------:R-:W-:Y:S05]  /*26c0*/  @!P1 BRA `(.L_x_42) ;  /* 0x0000000000049947 */ /* 0x000fea0003800000 */
[----:B------:R4:W5:Y:S02]  /*26d0*/  LDG.E.LTC128B.U16 R18, desc[UR50][R8.64+0x10] ;  /* 0x0000103208127981 */ /* 0x000964000c1e1520 */
.L_x_42:
[----:B------:R-:W-:Y:S05]  /*26e0*/  BSYNC B1 ;  /* 0x0000000000017941 */ /* 0x000fea0003800000 */
.L_x_41:
[----:B-----5:R-:W-:Y:S01]  /*26f0*/  IMAD.U32 R3, R18, 0x10000, RZ ;  /* 0x0001000012037824 */ /* 0x020fe200078e00ff */
[----:B------:R-:W-:Y:S01]  /*2700*/  ISETP.GT.AND P0, PT, R2, 0x8, P0 ;  /* 0x000000080200780c */ /* 0x000fe20000704270 */
[----:B------:R-:W-:Y:S02]  /*2710*/  BSSY B1, `(.L_x_43) ;  /* 0x0000007000017945 */ /* 0x000fe40003800000 */
[----:B------:R-:W-:-:S04]  /*2720*/  FMUL R3, R3, R22 ;  /* 0x0000001603037220 */ /* 0x000fc80000400000 */
[----:B------:R-:W-:-:S05]  /*2730*/  FFMA R3, R30, R23, R3 ;  /* 0x000000171e037223 */ /* 0x000fca0000000003 */
[----:B------:R-:W-:-:S05]  /*2740*/  F2FP.BF16.F32.PACK_AB R3, RZ, R3 ;  /* 0x00000003ff03723e */ /* 0x000fca00000010ff */
[----:B------:R0:W-:Y:S01]  /*2750*/  @P1 STG.E.U16 desc[UR50][R10.64+0x10], R3 ;  /* 0x000010030a001986 */ /* 0x0001e2000c101532 */
[----:B------:R-:W-:Y:S05]  /*2760*/  @!P0 BRA `(.L_x_44) ;  /* 0x0000000000048947 */ /* 0x000fea0003800000 */
[----:B------:R0:W5:Y:S02]  /*2770*/  LDG.E.LTC128B.U16 R18, desc[UR50][R8.64+0x12] ;  /* 0x0000123208127981 */ /* 0x000164000c1e1520 */
.L_x_44:
[----:B------:R-:W-:Y:S05]  /*2780*/  BSYNC B1 ;  /* 0x0000000000017941 */ /* 0x000fea0003800000 */
.L_x_43:
        /* <DEDUP_REMOVED lines=10> */
.L_x_46:
[----:B------:R-:W-:Y:S05]  /*2830*/  BSYNC B1 ;  /* 0x0000000000017941 */ /* 0x000fea0003800000 */
.L_x_45:
        /* <DEDUP_REMOVED lines=10> */
.L_x_48:
[----:B------:R-:W-:Y:S05]  /*28e0*/  BSYNC B1 ;  /* 0x0000000000017941 */ /* 0x000fea0003800000 */
.L_x_47:
[----:B0----5:R-:W-:Y:S01]  /*28f0*/  IMAD.U32 R3, R18, 0x10000, RZ ;  /* 0x0001000012037824 */ /* 0x021fe200078e00ff */
        /* <DEDUP_REMOVED lines=8> */
.L_x_50:
[----:B------:R-:W-:Y:S05]  /*2980*/  BSYNC B1 ;  /* 0x0000000000017941 */ /* 0x000fea0003800000 */
.L_x_49:
        /* <DEDUP_REMOVED lines=9> */
.L_x_52:
[----:B------:R-:W-:Y:S05]  /*2a20*/  BSYNC B1 ;  /* 0x0000000000017941 */ /* 0x000fea0003800000 */
.L_x_51:
        /* <DEDUP_REMOVED lines=10> */
.L_x_54:
[----:B------:R-:W-:Y:S05]  /*2ad0*/  BSYNC B1 ;  /* 0x0000000000017941 */ /* 0x000fea0003800000 */
.L_x_53:
        /* <DEDUP_REMOVED lines=10> */
.L_x_56:
[----:B------:R-:W-:Y:S05]  /*2b80*/  BSYNC B1 ;  /* 0x0000000000017941 */ /* 0x000fea0003800000 */
.L_x_55:
        /* <DEDUP_REMOVED lines=9> */
.L_x_58:
[----:B------:R-:W-:Y:S05]  /*2c20*/  BSYNC B1 ;  /* 0x0000000000017941 */ /* 0x000fea0003800000 */
.L_x_57:
        /* <DEDUP_REMOVED lines=9> */
.L_x_60:
[----:B------:R-:W-:Y:S05]  /*2cc0*/  BSYNC B1 ;  /* 0x0000000000017941 */ /* 0x000fea0003800000 */
.L_x_59:
        /* <DEDUP_REMOVED lines=10> */
.L_x_62:
[----:B------:R-:W-:Y:S05]  /*2d70*/  BSYNC B1 ;  /* 0x0000000000017941 */ /* 0x000fea0003800000 */
.L_x_61:
        /* <DEDUP_REMOVED lines=10> */
.L_x_64:
[----:B------:R-:W-:Y:S05]  /*2e20*/  BSYNC B1 ;  /* 0x0000000000017941 */ /* 0x000fea0003800000 */
.L_x_63:
        /* <DEDUP_REMOVED lines=9> */
.L_x_66:
[----:B------:R-:W-:Y:S05]  /*2ec0*/  BSYNC B1 ;  /* 0x0000000000017941 */ /* 0x000fea0003800000 */
.L_x_65:
        /* <DEDUP_REMOVED lines=9> */
.L_x_68:
[----:B------:R-:W-:Y:S05]  /*2f60*/  BSYNC B1 ;  /* 0x0000000000017941 */ /* 0x000fea0003800000 */
.L_x_67:
        /* <DEDUP_REMOVED lines=10> */
.L_x_70:
[----:B------:R-:W-:Y:S05]  /*3010*/  BSYNC B1 ;  /* 0x0000000000017941 */ /* 0x000fea0003800000 */
.L_x_69:
        /* <DEDUP_REMOVED lines=10> */
.L_x_72:
[----:B------:R-:W-:Y:S05]  /*30c0*/  BSYNC B1 ;  /* 0x0000000000017941 */ /* 0x000fea0003800000 */
.L_x_71:
        /* <DEDUP_REMOVED lines=9> */
.L_x_74:
[----:B------:R-:W-:Y:S05]  /*3160*/  BSYNC B1 ;  /* 0x0000000000017941 */ /* 0x000fea0003800000 */
.L_x_73:
        /* <DEDUP_REMOVED lines=9> */
.L_x_76:
[----:B------:R-:W-:Y:S05]  /*3200*/  BSYNC B1 ;  /* 0x0000000000017941 */ /* 0x000fea0003800000 */
.L_x_75:
        /* <DEDUP_REMOVED lines=10> */
.L_x_78:
[----:B------:R-:W-:Y:S05]  /*32b0*/  BSYNC B1 ;  /* 0x0000000000017941 */ /* 0x000fea0003800000 */
.L_x_77:
        /* <DEDUP_REMOVED lines=10> */
.L_x_80:
[----:B------:R-:W-:Y:S05]  /*3360*/  BSYNC B1 ;  /* 0x0000000000017941 */ /* 0x000fea0003800000 */
.L_x_79:
        /* <DEDUP_REMOVED lines=9> */
.L_x_82:
[----:B------:R-:W-:Y:S05]  /*3400*/  BSYNC B1 ;  /* 0x0000000000017941 */ /* 0x000fea0003800000 */
.L_x_81:
        /* <DEDUP_REMOVED lines=9> */
.L_x_84:
[----:B------:R-:W-:Y:S05]  /*34a0*/  BSYNC B1 ;  /* 0x0000000000017941 */ /* 0x000fea0003800000 */
.L_x_83:
        /* <DEDUP_REMOVED lines=10> */
.L_x_86:
[----:B------:R-:W-:Y:S05]  /*3550*/  BSYNC B1 ;  /* 0x0000000000017941 */ /* 0x000fea0003800000 */
.L_x_85:
        /* <DEDUP_REMOVED lines=10> */
.L_x_88:
[----:B------:R-:W-:Y:S05]  /*3600*/  BSYNC B1 ;  /* 0x0000000000017941 */ /* 0x000fea0003800000 */
.L_x_87:
        /* <DEDUP_REMOVED lines=9> */
.L_x_90:
[----:B------:R-:W-:Y:S05]  /*36a0*/  BSYNC B1 ;  /* 0x0000000000017941 */ /* 0x000fea0003800000 */
.L_x_89:
        /* <DEDUP_REMOVED lines=9> */
.L_x_92:
[----:B------:R-:W-:Y:S05]  /*3740*/  BSYNC B1 ;  /* 0x0000000000017941 */ /* 0x000fea0003800000 */
.L_x_91:
        /* <DEDUP_REMOVED lines=10> */
.L_x_94:
[----:B------:R-:W-:Y:S05]  /*37f0*/  BSYNC B1 ;  /* 0x0000000000017941 */ /* 0x000fea0003800000 */
.L_x_93:
        /* <DEDUP_REMOVED lines=10> */
.L_x_96:
[----:B------:R-:W-:Y:S05]  /*38a0*/  BSYNC B1 ;  /* 0x0000000000017941 */ /* 0x000fea0003800000 */
.L_x_95:
        /* <DEDUP_REMOVED lines=9> */
.L_x_98:
[----:B------:R-:W-:Y:S05]  /*3940*/  BSYNC B1 ;  /* 0x0000000000017941 */ /* 0x000fea0003800000 */
.L_x_97:
        /* <DEDUP_REMOVED lines=9> */
.L_x_100:
[----:B------:R-:W-:Y:S05]  /*39e0*/  BSYNC B1 ;  /* 0x0000000000017941 */ /* 0x000fea0003800000 */
.L_x_99:
        /* <DEDUP_REMOVED lines=10> */
.L_x_102:
[----:B------:R-:W-:Y:S05]  /*3a90*/  BSYNC B1 ;  /* 0x0000000000017941 */ /* 0x000fea0003800000 */
.L_x_101:
        /* <DEDUP_REMOVED lines=10> */
.L_x_104:
[----:B------:R-:W-:Y:S05]  /*3b40*/  BSYNC B1 ;  /* 0x0000000000017941 */ /* 0x000fea0003800000 */
.L_x_103:
        /* <DEDUP_REMOVED lines=9> */
.L_x_106:
[----:B------:R-:W-:Y:S05]  /*3be0*/  BSYNC B1 ;  /* 0x0000000000017941 */ /* 0x000fea0003800000 */
.L_x_105:
        /* <DEDUP_REMOVED lines=9> */
.L_x_108:
[----:B------:R-:W-:Y:S05]  /*3c80*/  BSYNC B1 ;  /* 0x0000000000017941 */ /* 0x000fea0003800000 */
.L_x_107:
        /* <DEDUP_REMOVED lines=10> */
.L_x_110:
[----:B------:R-:W-:Y:S05]  /*3d30*/  BSYNC B1 ;  /* 0x0000000000017941 */ /* 0x000fea0003800000 */
.L_x_109:
        /* <DEDUP_REMOVED lines=10> */
.L_x_112:
[----:B------:R-:W-:Y:S05]  /*3de0*/  BSYNC B1 ;  /* 0x0000000000017941 */ /* 0x000fea0003800000 */
.L_x_111:
        /* <DEDUP_REMOVED lines=9> */
.L_x_114:
[----:B------:R-:W-:Y:S05]  /*3e80*/  BSYNC B1 ;  /* 0x0000000000017941 */ /* 0x000fea0003800000 */
.L_x_113:
        /* <DEDUP_REMOVED lines=9> */
.L_x_116:
[----:B------:R-:W-:Y:S05]  /*3f20*/  BSYNC B1 ;  /* 0x0000000000017941 */ /* 0x000fea0003800000 */
.L_x_115:
        /* <DEDUP_REMOVED lines=10> */
.L_x_118:
[----:B------:R-:W-:Y:S05]  /*3fd0*/  BSYNC B1 ;  /* 0x0000000000017941 */ /* 0x000fea0003800000 */
.L_x_117:
        /* <DEDUP_REMOVED lines=10> */
.L_x_120:
[----:B------:R-:W-:Y:S05]  /*4080*/  BSYNC B1 ;  /* 0x0000000000017941 */ /* 0x000fea0003800000 */
.L_x_119:
        /* <DEDUP_REMOVED lines=9> */
.L_x_122:
[----:B------:R-:W-:Y:S05]  /*4120*/  BSYNC B1 ;  /* 0x0000000000017941 */ /* 0x000fea0003800000 */
.L_x_121:
        /* <DEDUP_REMOVED lines=9> */
.L_x_124:
[----:B------:R-:W-:Y:S05]  /*41c0*/  BSYNC B1 ;  /* 0x0000000000017941 */ /* 0x000fea0003800000 */
.L_x_123:
        /* <DEDUP_REMOVED lines=10> */
.L_x_126:
[----:B------:R-:W-:Y:S05]  /*4270*/  BSYNC B1 ;  /* 0x0000000000017941 */ /* 0x000fea0003800000 */
.L_x_125:
        /* <DEDUP_REMOVED lines=10> */
.L_x_128:
[----:B------:R-:W-:Y:S05]  /*4320*/  BSYNC B1 ;  /* 0x0000000000017941 */ /* 0x000fea0003800000 */
.L_x_127:
        /* <DEDUP_REMOVED lines=9> */
.L_x_130:
[----:B------:R-:W-:Y:S05]  /*43c0*/  BSYNC B1 ;  /* 0x0000000000017941 */ /* 0x000fea0003800000 */
.L_x_129:
        /* <DEDUP_REMOVED lines=9> */
.L_x_132:
[----:B------:R-:W-:Y:S05]  /*4460*/  BSYNC B1 ;  /* 0x0000000000017941 */ /* 0x000fea0003800000 */
.L_x_131:
        /* <DEDUP_REMOVED lines=10> */
.L_x_134:
[----:B------:R-:W-:Y:S05]  /*4510*/  BSYNC B1 ;  /* 0x0000000000017941 */ /* 0x000fea0003800000 */
.L_x_133:
        /* <DEDUP_REMOVED lines=10> */
.L_x_136:
[----:B------:R-:W-:Y:S05]  /*45c0*/  BSYNC B1 ;  /* 0x0000000000017941 */ /* 0x000fea0003800000 */
.L_x_135:
        /* <DEDUP_REMOVED lines=9> */
.L_x_138:
[----:B------:R-:W-:Y:S05]  /*4660*/  BSYNC B1 ;  /* 0x0000000000017941 */ /* 0x000fea0003800000 */
.L_x_137:
        /* <DEDUP_REMOVED lines=9> */
.L_x_140:
[----:B------:R-:W-:Y:S05]  /*4700*/  BSYNC B1 ;  /* 0x0000000000017941 */ /* 0x000fea0003800000 */
.L_x_139:
        /* <DEDUP_REMOVED lines=10> */
.L_x_142:
[----:B------:R-:W-:Y:S05]  /*47b0*/  BSYNC B1 ;  /* 0x0000000000017941 */ /* 0x000fea0003800000 */
.L_x_141:
        /* <DEDUP_REMOVED lines=10> */
.L_x_144:
[----:B------:R-:W-:Y:S05]  /*4860*/  BSYNC B1 ;  /* 0x0000000000017941 */ /* 0x000fea0003800000 */
.L_x_143:
        /* <DEDUP_REMOVED lines=9> */
.L_x_146:
[----:B------:R-:W-:Y:S05]  /*4900*/  BSYNC B1 ;  /* 0x0000000000017941 */ /* 0x000fea0003800000 */
.L_x_145:
        /* <DEDUP_REMOVED lines=9> */
.L_x_148:
[----:B------:R-:W-:Y:S05]  /*49a0*/  BSYNC B1 ;  /* 0x0000000000017941 */ /* 0x000fea0003800000 */
.L_x_147:
        /* <DEDUP_REMOVED lines=10> */
.L_x_150:
[----:B------:R-:W-:Y:S05]  /*4a50*/  BSYNC B1 ;  /* 0x0000000000017941 */ /* 0x000fea0003800000 */
.L_x_149:
        /* <DEDUP_REMOVED lines=10> */
.L_x_152:
[----:B------:R-:W-:Y:S05]  /*4b00*/  BSYNC B1 ;  /* 0x0000000000017941 */ /* 0x000fea0003800000 */
.L_x_151:
        /* <DEDUP_REMOVED lines=9> */
.L_x_154:
[----:B------:R-:W-:Y:S05]  /*4ba0*/  BSYNC B1 ;  /* 0x0000000000017941 */ /* 0x000fea0003800000 */
.L_x_153:
        /* <DEDUP_REMOVED lines=9> */
.L_x_156:
[----:B------:R-:W-:Y:S05]  /*4c40*/  BSYNC B1 ;  /* 0x0000000000017941 */ /* 0x000fea0003800000 */
.L_x_155:
        /* <DEDUP_REMOVED lines=10> */
.L_x_158:
[----:B------:R-:W-:Y:S05]  /*4cf0*/  BSYNC B1 ;  /* 0x0000000000017941 */ /* 0x000fea0003800000 */
.L_x_157:
        /* <DEDUP_REMOVED lines=10> */
.L_x_160:
[----:B------:R-:W-:Y:S05]  /*4da0*/  BSYNC B1 ;  /* 0x0000000000017941 */ /* 0x000fea0003800000 */
.L_x_159:
        /* <DEDUP_REMOVED lines=9> */
.L_x_162:
[----:B------:R-:W-:Y:S05]  /*4e40*/  BSYNC B1 ;  /* 0x0000000000017941 */ /* 0x000fea0003800000 */
.L_x_161:
        /* <DEDUP_REMOVED lines=9> */
.L_x_164:
[----:B------:R-:W-:Y:S05]  /*4ee0*/  BSYNC B1 ;  /* 0x0000000000017941 */ /* 0x000fea0003800000 */
.L_x_163:
        /* <DEDUP_REMOVED lines=10> */
.L_x_166:
[----:B------:R-:W-:Y:S05]  /*4f90*/  BSYNC B1 ;  /* 0x0000000000017941 */ /* 0x000fea0003800000 */
.L_x_165:
        /* <DEDUP_REMOVED lines=10> */
.L_x_168:
[----:B------:R-:W-:Y:S05]  /*5040*/  BSYNC B1 ;  /* 0x0000000000017941 */ /* 0x000fea0003800000 */
.L_x_167:
        /* <DEDUP_REMOVED lines=9> */
.L_x_170:
[----:B------:R-:W-:Y:S05]  /*50e0*/  BSYNC B1 ;  /* 0x0000000000017941 */ /* 0x000fea0003800000 */
.L_x_169:
        /* <DEDUP_REMOVED lines=9> */
.L_x_172:
[----:B------:R-:W-:Y:S05]  /*5180*/  BSYNC B1 ;  /* 0x0000000000017941 */ /* 0x000fea0003800000 */
.L_x_171:
        /* <DEDUP_REMOVED lines=10> */
.L_x_174:
[----:B------:R-:W-:Y:S05]  /*5230*/  BSYNC B1 ;  /* 0x0000000000017941 */ /* 0x000fea0003800000 */
.L_x_173:
        /* <DEDUP_REMOVED lines=10> */
.L_x_176:
[----:B------:R-:W-:Y:S05]  /*52e0*/  BSYNC B1 ;  /* 0x0000000000017941 */ /* 0x000fea0003800000 */
.L_x_175:
        /* <DEDUP_REMOVED lines=9> */
.L_x_178:
[----:B------:R-:W-:Y:S05]  /*5380*/  BSYNC B1 ;  /* 0x0000000000017941 */ /* 0x000fea0003800000 */
.L_x_177:
        /* <DEDUP_REMOVED lines=9> */
.L_x_180:
[----:B------:R-:W-:Y:S05]  /*5420*/  BSYNC B1 ;  /* 0x0000000000017941 */ /* 0x000fea0003800000 */
.L_x_179:
        /* <DEDUP_REMOVED lines=10> */
.L_x_182:
[----:B------:R-:W-:Y:S05]  /*54d0*/  BSYNC B1 ;  /* 0x0000000000017941 */ /* 0x000fea0003800000 */
.L_x_181:
        /* <DEDUP_REMOVED lines=10> */
.L_x_184:
[----:B------:R-:W-:Y:S05]  /*5580*/  BSYNC B1 ;  /* 0x0000000000017941 */ /* 0x000fea0003800000 */
.L_x_183:
        /* <DEDUP_REMOVED lines=9> */
.L_x_186:
[----:B------:R-:W-:Y:S05]  /*5620*/  BSYNC B1 ;  /* 0x0000000000017941 */ /* 0x000fea0003800000 */
.L_x_185:
        /* <DEDUP_REMOVED lines=9> */
.L_x_188:
[----:B------:R-:W-:Y:S05]  /*56c0*/  BSYNC B1 ;  /* 0x0000000000017941 */ /* 0x000fea0003800000 */
.L_x_187:
        /* <DEDUP_REMOVED lines=10> */
.L_x_190:
[----:B------:R-:W-:Y:S05]  /*5770*/  BSYNC B1 ;  /* 0x0000000000017941 */ /* 0x000fea0003800000 */
.L_x_189:
        /* <DEDUP_REMOVED lines=10> */
.L_x_192:
[----:B------:R-:W-:Y:S05]  /*5820*/  BSYNC B1 ;  /* 0x0000000000017941 */ /* 0x000fea0003800000 */
.L_x_191:
        /* <DEDUP_REMOVED lines=9> */
.L_x_194:
[----:B------:R-:W-:Y:S05]  /*58c0*/  BSYNC B1 ;  /* 0x0000000000017941 */ /* 0x000fea0003800000 */
.L_x_193:
        /* <DEDUP_REMOVED lines=9> */
.L_x_196:
[----:B------:R-:W-:Y:S05]  /*5960*/  BSYNC B1 ;  /* 0x0000000000017941 */ /* 0x000fea0003800000 */
.L_x_195:
        /* <DEDUP_REMOVED lines=10> */
.L_x_198:
[----:B------:R-:W-:Y:S05]  /*5a10*/  BSYNC B1 ;  /* 0x0000000000017941 */ /* 0x000fea0003800000 */
.L_x_197:
        /* <DEDUP_REMOVED lines=10> */
.L_x_200:
[----:B------:R-:W-:Y:S05]  /*5ac0*/  BSYNC B1 ;  /* 0x0000000000017941 */ /* 0x000fea0003800000 */
.L_x_199:
        /* <DEDUP_REMOVED lines=9> */
.L_x_202:
[----:B------:R-:W-:Y:S05]  /*5b60*/  BSYNC B1 ;  /* 0x0000000000017941 */ /* 0x000fea0003800000 */
.L_x_201:
        /* <DEDUP_REMOVED lines=9> */
.L_x_204:
[----:B------:R-:W-:Y:S05]  /*5c00*/  BSYNC B1 ;  /* 0x0000000000017941 */ /* 0x000fea0003800000 */
.L_x_203:
        /* <DEDUP_REMOVED lines=10> */
.L_x_206:
[----:B------:R-:W-:Y:S05]  /*5cb0*/  BSYNC B1 ;  /* 0x0000000000017941 */ /* 0x000fea0003800000 */
.L_x_205:
        /* <DEDUP_REMOVED lines=10> */
.L_x_208:
[----:B------:R-:W-:Y:S05]  /*5d60*/  BSYNC B1 ;  /* 0x0000000000017941 */ /* 0x000fea0003800000 */
.L_x_207:
        /* <DEDUP_REMOVED lines=9> */
.L_x_210:
[----:B------:R-:W-:Y:S05]  /*5e00*/  BSYNC B1 ;  /* 0x0000000000017941 */ /* 0x000fea0003800000 */
.L_x_209:
        /* <DEDUP_REMOVED lines=9> */
.L_x_212:
[----:B------:R-:W-:Y:S05]  /*5ea0*/  BSYNC B1 ;  /* 0x0000000000017941 */ /* 0x000fea0003800000 */
.L_x_211:
        /* <DEDUP_REMOVED lines=10> */
.L_x_214:
[----:B------:R-:W-:Y:S05]  /*5f50*/  BSYNC B1 ;  /* 0x0000000000017941 */ /* 0x000fea0003800000 */
.L_x_213:
        /* <DEDUP_REMOVED lines=10> */
.L_x_216:
[----:B------:R-:W-:Y:S05]  /*6000*/  BSYNC B1 ;  /* 0x0000000000017941 */ /* 0x000fea0003800000 */
.L_x_215:
        /* <DEDUP_REMOVED lines=9> */
.L_x_218:
[----:B------:R-:W-:Y:S05]  /*60a0*/  BSYNC B1 ;  /* 0x0000000000017941 */ /* 0x000fea0003800000 */
.L_x_217:
        /* <DEDUP_REMOVED lines=9> */
.L_x_220:
[----:B------:R-:W-:Y:S05]  /*6140*/  BSYNC B1 ;  /* 0x0000000000017941 */ /* 0x000fea0003800000 */
.L_x_219:
        /* <DEDUP_REMOVED lines=10> */
.L_x_222:
[----:B------:R-:W-:Y:S05]  /*61f0*/  BSYNC B1 ;  /* 0x0000000000017941 */ /* 0x000fea0003800000 */
.L_x_221:
        /* <DEDUP_REMOVED lines=10> */
.L_x_224:
[----:B------:R-:W-:Y:S05]  /*62a0*/  BSYNC B1 ;  /* 0x0000000000017941 */ /* 0x000fea0003800000 */
.L_x_223:
        /* <DEDUP_REMOVED lines=9> */
.L_x_226:
[----:B------:R-:W-:Y:S05]  /*6340*/  BSYNC B1 ;  /* 0x0000000000017941 */ /* 0x000fea0003800000 */
.L_x_225:
        /* <DEDUP_REMOVED lines=9> */
.L_x_228:
[----:B------:R-:W-:Y:S05]  /*63e0*/  BSYNC B1 ;  /* 0x0000000000017941 */ /* 0x000fea0003800000 */
.L_x_227:
        /* <DEDUP_REMOVED lines=10> */
.L_x_230:
[----:B------:R-:W-:Y:S05]  /*6490*/  BSYNC B1 ;  /* 0x0000000000017941 */ /* 0x000fea0003800000 */
.L_x_229:
        /* <DEDUP_REMOVED lines=10> */
.L_x_232:
[----:B------:R-:W-:Y:S05]  /*6540*/  BSYNC B1 ;  /* 0x0000000000017941 */ /* 0x000fea0003800000 */
.L_x_231:
        /* <DEDUP_REMOVED lines=9> */
.L_x_234:
[----:B------:R-:W-:Y:S05]  /*65e0*/  BSYNC B1 ;  /* 0x0000000000017941 */ /* 0x000fea0003800000 */
.L_x_233:
        /* <DEDUP_REMOVED lines=9> */
.L_x_236:
[----:B------:R-:W-:Y:S05]  /*6680*/  BSYNC B1 ;  /* 0x0000000000017941 */ /* 0x000fea0003800000 */
.L_x_235:
        /* <DEDUP_REMOVED lines=10> */
.L_x_238:
[----:B------:R-:W-:Y:S05]  /*6730*/  BSYNC B1 ;  /* 0x0000000000017941 */ /* 0x000fea0003800000 */
.L_x_237:
        /* <DEDUP_REMOVED lines=10> */
.L_x_240:
[----:B------:R-:W-:Y:S05]  /*67e0*/  BSYNC B1 ;  /* 0x0000000000017941 */ /* 0x000fea0003800000 */
.L_x_239:
        /* <DEDUP_REMOVED lines=9> */
.L_x_242:
[----:B------:R-:W-:Y:S05]  /*6880*/  BSYNC B1 ;  /* 0x0000000000017941 */ /* 0x000fea0003800000 */
.L_x_241:
        /* <DEDUP_REMOVED lines=9> */
.L_x_244:
[----:B------:R-:W-:Y:S05]  /*6920*/  BSYNC B1 ;  /* 0x0000000000017941 */ /* 0x000fea0003800000 */
.L_x_243:
        /* <DEDUP_REMOVED lines=10> */
.L_x_246:
[----:B------:R-:W-:Y:S05]  /*69d0*/  BSYNC B1 ;  /* 0x0000000000017941 */ /* 0x000fea0003800000 */
.L_x_245:
        /* <DEDUP_REMOVED lines=10> */
.L_x_248:
[----:B------:R-:W-:Y:S05]  /*6a80*/  BSYNC B1 ;  /* 0x0000000000017941 */ /* 0x000fea0003800000 */
.L_x_247:
        /* <DEDUP_REMOVED lines=9> */
.L_x_250:
[----:B------:R-:W-:Y:S05]  /*6b20*/  BSYNC B1 ;  /* 0x0000000000017941 */ /* 0x000fea0003800000 */
.L_x_249:
        /* <DEDUP_REMOVED lines=9> */
.L_x_252:
[----:B------:R-:W-:Y:S05]  /*6bc0*/  BSYNC B1 ;  /* 0x0000000000017941 */ /* 0x000fea0003800000 */
.L_x_251:
        /* <DEDUP_REMOVED lines=10> */
.L_x_254:
[----:B------:R-:W-:Y:S05]  /*6c70*/  BSYNC B1 ;  /* 0x0000000000017941 */ /* 0x000fea0003800000 */
.L_x_253:
        /* <DEDUP_REMOVED lines=10> */
.L_x_256:
[----:B------:R-:W-:Y:S05]  /*6d20*/  BSYNC B1 ;  /* 0x0000000000017941 */ /* 0x000fea0003800000 */
.L_x_255:
        /* <DEDUP_REMOVED lines=9> */
.L_x_258:
[----:B------:R-:W-:Y:S05]  /*6dc0*/  BSYNC B1 ;  /* 0x0000000000017941 */ /* 0x000fea0003800000 */
.L_x_257:
        /* <DEDUP_REMOVED lines=9> */
.L_x_260:
[----:B------:R-:W-:Y:S05]  /*6e60*/  BSYNC B1 ;  /* 0x0000000000017941 */ /* 0x000fea0003800000 */
.L_x_259:
        /* <DEDUP_REMOVED lines=10> */
.L_x_262:
[----:B------:R-:W-:Y:S05]  /*6f10*/  BSYNC B1 ;  /* 0x0000000000017941 */ /* 0x000fea0003800000 */
.L_x_261:
        /* <DEDUP_REMOVED lines=10> */
.L_x_264:
[----:B------:R-:W-:Y:S05]  /*6fc0*/  BSYNC B1 ;  /* 0x0000000000017941 */ /* 0x000fea0003800000 */
.L_x_263:
        /* <DEDUP_REMOVED lines=9> */
.L_x_266:
[----:B------:R-:W-:Y:S05]  /*7060*/  BSYNC B1 ;  /* 0x0000000000017941 */ /* 0x000fea0003800000 */
.L_x_265:
        /* <DEDUP_REMOVED lines=9> */
.L_x_268:
[----:B------:R-:W-:Y:S05]  /*7100*/  BSYNC B1 ;  /* 0x0000000000017941 */ /* 0x000fea0003800000 */
.L_x_267:
        /* <DEDUP_REMOVED lines=10> */
.L_x_270:
[----:B------:R-:W-:Y:S05]  /*71b0*/  BSYNC B1 ;  /* 0x0000000000017941 */ /* 0x000fea0003800000 */
.L_x_269:
        /* <DEDUP_REMOVED lines=10> */
.L_x_272:
[----:B------:R-:W-:Y:S05]  /*7260*/  BSYNC B1 ;  /* 0x0000000000017941 */ /* 0x000fea0003800000 */
.L_x_271:
        /* <DEDUP_REMOVED lines=9> */
.L_x_274:
[----:B------:R-:W-:Y:S05]  /*7300*/  BSYNC B1 ;  /* 0x0000000000017941 */ /* 0x000fea0003800000 */
.L_x_273:
        /* <DEDUP_REMOVED lines=9> */
.L_x_276:
[----:B------:R-:W-:Y:S05]  /*73a0*/  BSYNC B1 ;  /* 0x0000000000017941 */ /* 0x000fea0003800000 */
.L_x_275:
        /* <DEDUP_REMOVED lines=10> */
.L_x_278:
[----:B------:R-:W-:Y:S05]  /*7450*/  BSYNC B1 ;  /* 0x0000000000017941 */ /* 0x000fea0003800000 */
.L_x_277:
        /* <DEDUP_REMOVED lines=10> */
.L_x_280:
[----:B------:R-:W-:Y:S05]  /*7500*/  BSYNC B1 ;  /* 0x0000000000017941 */ /* 0x000fea0003800000 */
.L_x_279:
        /* <DEDUP_REMOVED lines=9> */
.L_x_282:
[----:B------:R-:W-:Y:S05]  /*75a0*/  BSYNC B1 ;  /* 0x0000000000017941 */ /* 0x000fea0003800000 */
.L_x_281:
[----:B-----5:R-:W-:Y:S01]  /*75b0*/  IMAD.U32 R3, R18, 0x10000, RZ ;  /* 0x0001000012037824 */ /* 0x020fe200078e00ff */
[----:B------:R-:W-:Y:S01]  /*75c0*/  ISETP.GT.AND P0, PT, R2, 0x8, P0 ;  /* 0x000000080200780c */ /* 0x000fe20000704270 */
[----:B0-----:R-:W-:Y:S01]  /*75d0*/  @P1 IMAD.MOV.U32 R4, RZ, RZ, R10 ;  /* 0x000000ffff041224 */ /* 0x001fe200078e000a */
[----:B------:R-:W-:Y:S01]  /*75e0*/  BSSY B1, `(.L_x_283) ;  /* 0x0000008000017945 */ /* 0x000fe20003800000 */
[----:B------:R-:W-:Y:S01]  /*75f0*/  FMUL R3, R3, R22 ;  /* 0x0000001603037220 */ /* 0x000fe20000400000 */
[----:B------:R-:W-:-:S03]  /*7600*/  @P1 IMAD.MOV.U32 R5, RZ, RZ, R11 ;  /* 0x000000ffff051224 */ /* 0x000fc600078e000b */
[----:B------:R-:W-:-:S05]  /*7610*/  FFMA R3, R150, R23, R3 ;  /* 0x0000001796037223 */ /* 0x000fca0000000003 */
[----:B------:R-:W-:-:S05]  /*7620*/  F2FP.BF16.F32.PACK_AB R3, RZ, R3 ;  /* 0x00000003ff03723e */ /* 0x000fca00000010ff */
[----:B------:R0:W-:Y:S01]  /*7630*/  @P1 STG.E.U16 desc[UR50][R4.64+0x1f0], R3 ;  /* 0x0001f00304001986 */ /* 0x0001e2000c101532 */
[----:B------:R-:W-:Y:S05]  /*7640*/  @!P0 BRA `(.L_x_284) ;  /* 0x0000000000048947 */ /* 0x000fea0003800000 */
[----:B------:R0:W5:Y:S02]  /*7650*/  LDG.E.LTC128B.U16 R18, desc[UR50][R8.64+0x1f2] ;  /* 0x0001f23208127981 */ /* 0x000164000c1e1520 */
.L_x_284:
[----:B------:R-:W-:Y:S05]  /*7660*/  BSYNC B1 ;  /* 0x0000000000017941 */ /* 0x000fea0003800000 */
.L_x_283:
[----:B------:R-:W-:Y:S05]  /*7670*/  @!P0 BRA `(.L_x_285) ;  /* 0x0000002400508947 */ /* 0x000fea0003800000 */
[----:B0----5:R-:W-:-:S04]  /*7680*/  IMAD.U32 R3, R18, 0x10000, RZ ;  /* 0x0001000012037824 */ /* 0x021fc800078e00ff */
[----:B------:R-:W-:-:S04]  /*7690*/  FMUL R0, R3, R22 ;  /* 0x0000001603007220 */ /* 0x000fc80000400000 */
[----:B------:R-:W-:-:S05]  /*76a0*/  FFMA R0, R151, R23, R0 ;  /* 0x0000001797007223 */ /* 0x000fca0000000000 */
[----:B------:R-:W-:-:S05]  /*76b0*/  F2FP.BF16.F32.PACK_AB R0, RZ, R0 ;  /* 0x00000000ff00723e */ /* 0x000fca00000010ff */
[----:B------:R0:W-:Y:S01]  /*76c0*/  STG.E.U16 desc[UR50][R10.64+0x1f2], R0 ;  /* 0x0001f2000a007986 */ /* 0x0001e2000c101532 */
[----:B------:R-:W-:Y:S05]  /*76d0*/  BRA `(.L_x_285) ;  /* 0x0000002400387947 */ /* 0x000fea0003800000 */
.L_x_32:
[----:B------:R-:W-:Y:S01]  /*76e0*/  ISETP.GT.AND P0, PT, R0, 0x1, PT ;  /* 0x000000010000780c */ /* 0x000fe20003f04270 */
[----:B------:R-:W-:Y:S01]  /*76f0*/  ULDC.64 UR4, c[0x0][0x5c0] ;  /* 0x0001700000047ab9 */ /* 0x000fe20000000a00 */
[-C--:B------:R-:W-:Y:S01]  /*7700*/  FMUL R24, R24, R23.reuse ;  /* 0x0000001718187220 */ /* 0x080fe20000400000 */
[-C--:B------:R-:W-:Y:S01]  /*7710*/  FMUL R25, R25, R23.reuse ;  /* 0x0000001719197220 */ /* 0x080fe20000400000 */
[----:B------:R-:W-:Y:S01]  /*7720*/  ISETP.GT.AND P3, PT, R2, RZ, P0 ;  /* 0x000000ff0200720c */ /* 0x000fe20000764270 */
[-C--:B------:R-:W-:Y:S01]  /*7730*/  FMUL R26, R26, R23.reuse ;  /* 0x000000171a1a7220 */ /* 0x080fe20000400000 */
[----:B------:R-:W-:Y:S01]  /*7740*/  LEA R4, P4, R168, UR4, 0x1 ;  /* 0x00000004a8047c11 */ /* 0x000fe2000f8808ff */
[-C--:B------:R-:W-:Y:S01]  /*7750*/  FMUL R27, R27, R23.reuse ;  /* 0x000000171b1b7220 */ /* 0x080fe20000400000 */
[----:B------:R-:W-:Y:S01]  /*7760*/  F2FP.BF16.F32.PACK_AB R24, RZ, R24 ;  /* 0x00000018ff18723e */ /* 0x000fe200000010ff */
[-C--:B------:R-:W-:Y:S01]  /*7770*/  FMUL R28, R28, R23.reuse ;  /* 0x000000171c1c7220 */ /* 0x080fe20000400000 */
[----:B------:R-:W-:Y:S01]  /*7780*/  LEA.HI.X R5, R168, UR5, R173, 0x1, P4 ;  /* 0x00000005a8057c11 */ /* 0x000fe2000a0f0cad */
[----:B------:R-:W-:Y:S01]  /*7790*/  FMUL R29, R29, R23 ;  /* 0x000000171d1d7220 */ /* 0x000fe20000400000 */
[----:B------:R-:W-:Y:S01]  /*77a0*/  F2FP.BF16.F32.PACK_AB R25, RZ, R25 ;  /* 0x00000019ff19723e */ /* 0x000fe200000010ff */
[-C--:B------:R-:W-:Y:S01]  /*77b0*/  FMUL R30, R30, R23.reuse ;  /* 0x000000171e1e7220 */ /* 0x080fe20000400000 */
[C---:B------:R-:W-:Y:S01]  /*77c0*/  SHF.L.U64.HI R11, R10.reuse, 0x4, R11 ;  /* 0x000000040a0b7819 */ /* 0x040fe2000001020b */
[----:B------:R-:W-:Y:S01]  /*77d0*/  @P1 STG.E.U16 desc[UR50][R4.64], R24 ;  /* 0x0000001804001986 */ /* 0x000fe2000c101532 */
[----:B------:R-:W-:Y:S01]  /*77e0*/  LEA R6, P4, R10, R4, 0x4 ;  /* 0x000000040a067211 */ /* 0x000fe200078820ff */
[-C--:B------:R-:W-:Y:S01]  /*77f0*/  FMUL R31, R31, R23.reuse ;  /* 0x000000171f1f7220 */ /* 0x080fe20000400000 */
[----:B------:R-:W-:Y:S01]  /*7800*/  ISETP.GT.AND P2, PT, R2, 0x8, P2 ;  /* 0x000000080200780c */ /* 0x000fe20001744270 */
[----:B------:R-:W-:Y:S01]  /*7810*/  @P3 STG.E.U16 desc[UR50][R4.64+0x2], R25 ;  /* 0x0000021904003986 */ /* 0x000fe2000c101532 */
[----:B------:R-:W-:Y:S01]  /*7820*/  ISETP.GT.AND P1, PT, R0, 0x8, PT ;  /* 0x000000080000780c */ /* 0x000fe20003f24270 */
[----:B------:R-:W-:Y:S01]  /*7830*/  IMAD.X R7, R11, 0x1, R5, P4 ;  /* 0x000000010b077824 */ /* 0x000fe200020e0605 */
[----:B------:R-:W-:Y:S01]  /*7840*/  ISETP.GT.AND P3, PT, R2, 0x8, P0 ;  /* 0x000000080200780c */ /* 0x000fe20000764270 */
[-C--:B------:R-:W-:Y:S01]  /*7850*/  FMUL R32, R32, R23.reuse ;  /* 0x0000001720207220 */ /* 0x080fe20000400000 */
[----:B------:R-:W-:Y:S01]  /*7860*/  ISETP.GT.AND P0, PT, R0, 0x9, PT ;  /* 0x000000090000780c */ /* 0x000fe20003f04270 */
[-C--:B------:R-:W-:Y:S01]  /*7870*/  FMUL R33, R33, R23.reuse ;  /* 0x0000001721217220 */ /* 0x080fe20000400000 */
[----:B------:R-:W-:Y:S01]  /*7880*/  ISETP.GT.AND P5, PT, R2, RZ, P1 ;  /* 0x000000ff0200720c */ /* 0x000fe20000fa4270 */
[-C--:B------:R-:W-:Y:S01]  /*7890*/  FMUL R34, R34, R23.reuse ;  /* 0x0000001722227220 */ /* 0x080fe20000400000 */
[----:B------:R-:W-:Y:S01]  /*78a0*/  ISETP.GT.AND P4, PT, R2, RZ, P0 ;  /* 0x000000ff0200720c */ /* 0x000fe20000784270 */
[-C--:B------:R-:W-:Y:S01]  /*78b0*/  FMUL R35, R35, R23.reuse ;  /* 0x0000001723237220 */ /* 0x080fe20000400000 */
[----:B------:R-:W-:Y:S01]  /*78c0*/  F2FP.BF16.F32.PACK_AB R26, RZ, R26 ;  /* 0x0000001aff1a723e */ /* 0x000fe200000010ff */
[----:B------:R-:W-:Y:S01]  /*78d0*/  FMUL R36, R36, R23 ;  /* 0x0000001724247220 */ /* 0x000fe20000400000 */
[----:B------:R-:W-:Y:S01]  /*78e0*/  F2FP.BF16.F32.PACK_AB R27, RZ, R27 ;  /* 0x0000001bff1b723e */ /* 0x000fe200000010ff */
[----:B------:R-:W-:Y:S01]  /*78f0*/  FMUL R37, R37, R23 ;  /* 0x0000001725257220 */ /* 0x000fe20000400000 */
[----:B------:R-:W-:Y:S01]  /*7900*/  F2FP.BF16.F32.PACK_AB R28, RZ, R28 ;  /* 0x0000001cff1c723e */ /* 0x000fe200000010ff */
[----:B------:R-:W-:Y:S01]  /*7910*/  @P2 STG.E.U16 desc[UR50][R6.64], R26 ;  /* 0x0000001a06002986 */ /* 0x000fe2000c101532 */
[----:B------:R-:W-:Y:S01]  /*7920*/  F2FP.BF16.F32.PACK_AB R29, RZ, R29 ;  /* 0x0000001dff1d723e */ /* 0x000fe200000010ff */
[-C--:B------:R-:W-:Y:S01]  /*7930*/  FMUL R38, R38, R23.reuse ;  /* 0x0000001726267220 */ /* 0x080fe20000400000 */
[----:B------:R-:W-:Y:S01]  /*7940*/  ISETP.GT.AND P1, PT, R2, 0x8, P1 ;  /* 0x000000080200780c */ /* 0x000fe20000f24270 */
[----:B------:R-:W-:Y:S01]  /*7950*/  @P3 STG.E.U16 desc[UR50][R6.64+0x2], R27 ;  /* 0x0000021b06003986 */ /* 0x000fe2000c101532 */
[----:B------:R-:W-:Y:S01]  /*7960*/  ISETP.GT.AND P3, PT, R0, 0x10, PT ;  /* 0x000000100000780c */ /* 0x000fe20003f64270 */
[-C--:B------:R-:W-:Y:S01]  /*7970*/  FMUL R39, R39, R23.reuse ;  /* 0x0000001727277220 */ /* 0x080fe20000400000 */
[----:B------:R-:W-:Y:S01]  /*7980*/  ISETP.GT.AND P2, PT, R2, 0x8, P0 ;  /* 0x000000080200780c */ /* 0x000fe20000744270 */
[----:B------:R-:W-:Y:S01]  /*7990*/  @P5 STG.E.U16 desc[UR50][R4.64+0x10], R28 ;  /* 0x0000101c04005986 */ /* 0x000fe2000c101532 */
[----:B------:R-:W-:Y:S01]  /*79a0*/  ISETP.GT.AND P0, PT, R0, 0x11, PT ;  /* 0x000000110000780c */ /* 0x000fe20003f04270 */
[-C--:B------:R-:W-:Y:S01]  /*79b0*/  FMUL R40, R40, R23.reuse ;  /* 0x0000001728287220 */ /* 0x080fe20000400000 */
[----:B------:R-:W-:Y:S01]  /*79c0*/  F2FP.BF16.F32.PACK_AB R30, RZ, R30 ;  /* 0x0000001eff1e723e */ /* 0x000fe200000010ff */
[----:B------:R-:W-:Y:S01]  /*79d0*/  @P4 STG.E.U16 desc[UR50][R4.64+0x12], R29 ;  /* 0x0000121d04004986 */ /* 0x000fe2000c101532 */
[C---:B------:R-:W-:Y:S01]  /*79e0*/  ISETP.GT.AND P4, PT, R2.reuse, RZ, P3 ;  /* 0x000000ff0200720c */ /* 0x040fe20001f84270 */
[----:B------:R-:W-:Y:S01]  /*79f0*/  FMUL R41, R41, R23 ;  /* 0x0000001729297220 */ /* 0x000fe20000400000 */
[----:B------:R-:W-:Y:S01]  /*7a00*/  ISETP.GT.AND P5, PT, R2, RZ, P0 ;  /* 0x000000ff0200720c */ /* 0x000fe200007a4270 */
[----:B------:R-:W-:Y:S01]  /*7a10*/  @P1 STG.E.U16 desc[UR50][R6.64+0x10], R30 ;  /* 0x0000101e06001986 */ /* 0x000fe2000c101532 */
[----:B------:R-:W-:Y:S01]  /*7a20*/  F2FP.BF16.F32.PACK_AB R31, RZ, R31 ;  /* 0x0000001fff1f723e */ /* 0x000fe200000010ff */
[-C--:B------:R-:W-:Y:S01]  /*7a30*/  FMUL R42, R42, R23.reuse ;  /* 0x000000172a2a7220 */ /* 0x080fe20000400000 */
[----:B------:R-:W-:Y:S01]  /*7a40*/  F2FP.BF16.F32.PACK_AB R32, RZ, R32 ;  /* 0x00000020ff20723e */ /* 0x000fe200000010ff */
[----:B------:R-:W-:Y:S01]  /*7a50*/  FMUL R43, R43, R23 ;  /* 0x000000172b2b7220 */ /* 0x000fe20000400000 */
[----:B------:R-:W-:Y:S01]  /*7a60*/  ISETP.GT.AND P1, PT, R2, 0x8, P3 ;  /* 0x000000080200780c */ /* 0x000fe20001f24270 */
[----:B------:R-:W-:Y:S01]  /*7a70*/  @P2 STG.E.U16 desc[UR50][R6.64+0x12], R31 ;  /* 0x0000121f06002986 */ /* 0x000fe2000c101532 */
[----:B------:R-:W-:Y:S01]  /*7a80*/  F2FP.BF16.F32.PACK_AB R33, RZ, R33 ;  /* 0x00000021ff21723e */ /* 0x000fe200000010ff */
[-C--:B------:R-:W-:Y:S01]  /*7a90*/  FMUL R44, R44, R23.reuse ;  /* 0x000000172c2c7220 */ /* 0x080fe20000400000 */
[----:B------:R-:W-:Y:S01]  /*7aa0*/  ISETP.GT.AND P3, PT, R0, 0x18, PT ;  /* 0x000000180000780c */ /* 0x000fe20003f64270 */
[----:B------:R-:W-:Y:S01]  /*7ab0*/  @P4 STG.E.U16 desc[UR50][R4.64+0x20], R32 ;  /* 0x0000202004004986 */ /* 0x000fe2000c101532 */
[----:B------:R-:W-:Y:S01]  /*7ac0*/  ISETP.GT.AND P2, PT, R2, 0x8, P0 ;  /* 0x000000080200780c */ /* 0x000fe20000744270 */
[-C--:B------:R-:W-:Y:S01]  /*7ad0*/  FMUL R45, R45, R23.reuse ;  /* 0x000000172d2d7220 */ /* 0x080fe20000400000 */
[----:B------:R-:W-:Y:S01]  /*7ae0*/  ISETP.GT.AND P0, PT, R0, 0x19, PT ;  /* 0x000000190000780c */ /* 0x000fe20003f04270 */
[----:B------:R-:W-:Y:S01]  /*7af0*/  @P5 STG.E.U16 desc[UR50][R4.64+0x22], R33 ;  /* 0x0000222104005986 */ /* 0x000fe2000c101532 */
[----:B------:R-:W-:Y:S01]  /*7b00*/  ISETP.GT.AND P4, PT, R2, RZ, P3 ;  /* 0x000000ff0200720c */ /* 0x000fe20001f84270 */
[-C--:B------:R-:W-:Y:S01]  /*7b10*/  FMUL R46, R46, R23.reuse ;  /* 0x000000172e2e7220 */ /* 0x080fe20000400000 */
[----:B------:R-:W-:Y:S01]  /*7b20*/  ISETP.GT.AND P5, PT, R2, RZ, P0 ;  /* 0x000000ff0200720c */ /* 0x000fe200007a4270 */
[-C--:B------:R-:W-:Y:S01]  /*7b30*/  FMUL R47, R47, R23.reuse ;  /* 0x000000172f2f7220 */ /* 0x080fe20000400000 */
[----:B------:R-:W-:Y:S01]  /*7b40*/  F2FP.BF16.F32.PACK_AB R34, RZ, R34 ;  /* 0x00000022ff22723e */ /* 0x000fe200000010ff */
[----:B------:R-:W-:Y:S01]  /*7b50*/  FMUL R48, R48, R23 ;  /* 0x0000001730307220 */ /* 0x000fe20000400000 */
[----:B------:R-:W-:Y:S01]  /*7b60*/  F2FP.BF16.F32.PACK_AB R35, RZ, R35 ;  /* 0x00000023ff23723e */ /* 0x000fe200000010ff */
[-C--:B------:R-:W-:Y:S01]  /*7b70*/  FMUL R49, R49, R23.reuse ;  /* 0x0000001731317220 */ /* 0x080fe20000400000 */
[----:B------:R-:W-:Y:S01]  /*7b80*/  F2FP.BF16.F32.PACK_AB R36, RZ, R36 ;  /* 0x00000024ff24723e */ /* 0x000fe200000010ff */
[----:B------:R-:W-:Y:S01]  /*7b90*/  @P1 STG.E.U16 desc[UR50][R6.64+0x20], R34 ;  /* 0x0000202206001986 */ /* 0x000fe2000c101532 */
[----:B------:R-:W-:Y:S01]  /*7ba0*/  ISETP.GT.AND P1, PT, R2, 0x8, P3 ;  /* 0x000000080200780c */ /* 0x000fe20001f24270 */
[----:B------:R-:W-:Y:S01]  /*7bb0*/  FMUL R50, R50, R23 ;  /* 0x0000001732327220 */ /* 0x000fe20000400000 */
[----:B------:R-:W-:Y:S01]  /*7bc0*/  F2FP.BF16.F32.PACK_AB R37, RZ, R37 ;  /* 0x00000025ff25723e */ /* 0x000fe200000010ff */
[----:B------:R-:W-:Y:S01]  /*7bd0*/  @P2 STG.E.U16 desc[UR50][R6.64+0x22], R35 ;  /* 0x0000222306002986 */ /* 0x000fe2000c101532 */
[----:B------:R-:W-:Y:S01]  /*7be0*/  ISETP.GT.AND P3, PT, R0, 0x20, PT ;  /* 0x000000200000780c */ /* 0x000fe20003f64270 */
[-C--:B------:R-:W-:Y:S01]  /*7bf0*/  FMUL R51, R51, R23.reuse ;  /* 0x0000001733337220 */ /* 0x080fe20000400000 */
[----:B------:R-:W-:Y:S01]  /*7c00*/  ISETP.GT.AND P2, PT, R2, 0x8, P0 ;  /* 0x000000080200780c */ /* 0x000fe20000744270 */
[----:B------:R-:W-:Y:S01]  /*7c10*/  @P4 STG.E.U16 desc[UR50][R4.64+0x30], R36 ;  /* 0x0000302404004986 */ /* 0x000fe2000c101532 */
[----:B------:R-:W-:Y:S01]  /*7c20*/  ISETP.GT.AND P0, PT, R0, 0x21, PT ;  /* 0x000000210000780c */ /* 0x000fe20003f04270 */
[-C--:B------:R-:W-:Y:S01]  /*7c30*/  FMUL R52, R52, R23.reuse ;  /* 0x0000001734347220 */ /* 0x080fe20000400000 */
[C---:B------:R-:W-:Y:S01]  /*7c40*/  ISETP.GT.AND P4, PT, R2.reuse, RZ, P3 ;  /* 0x000000ff0200720c */ /* 0x040fe20001f84270 */
[----:B------:R-:W-:Y:S01]  /*7c50*/  @P5 STG.E.U16 desc[UR50][R4.64+0x32], R37 ;  /* 0x0000322504005986 */ /* 0x000fe2000c101532 */
        /* <DEDUP_REMOVED lines=328> */
[----:B------:R-:W-:-:S02]  /*90e0*/  ISETP.GT.AND P1, PT, R2, 0x8, P3 ;  /* 0x000000080200780c */ /* 0x000fc40001f24270 */
[----:B------:R-:W-:Y:S01]  /*90f0*/  F2FP.BF16.F32.PACK_AB R105, RZ, R105 ;  /* 0x00000069ff69723e */ /* 0x000fe200000010ff */
[----:B------:R-:W-:Y:S01]  /*9100*/  @P2 STG.E.U16 desc[UR50][R6.64+0x132], R103 ;  /* 0x0001326706002986 */ /* 0x000fe2000c101532 */
[----:B------:R-:W-:Y:S02]  /*9110*/  ISETP.GT.AND P3, PT, R0, 0xa8, PT ;  /* 0x000000a80000780c */ /* 0x000fe40003f64270 */
[----:B------:R-:W-:Y:S01]  /*9120*/  ISETP.GT.AND P2, PT, R2, 0x8, P0 ;  /* 0x000000080200780c */ /* 0x000fe20000744270 */
[----:B------:R-:W-:Y:S01]  /*9130*/  @P4 STG.E.U16 desc[UR50][R4.64+0x140], R104 ;  /* 0x0001406804004986 */ /* 0x000fe2000c101532 */
[----:B------:R-:W-:Y:S02]  /*9140*/  ISETP.GT.AND P0, PT, R0, 0xa9, PT ;  /* 0x000000a90000780c */ /* 0x000fe40003f04270 */
[C---:B------:R-:W-:Y:S01]  /*9150*/  ISETP.GT.AND P4, PT, R2.reuse, RZ, P3 ;  /* 0x000000ff0200720c */ /* 0x040fe20001f84270 */
[----:B------:R-:W-:Y:S01]  /*9160*/  @P5 STG.E.U16 desc[UR50][R4.64+0x142], R105 ;  /* 0x0001426904005986 */ /* 0x000fe2000c101532 */
[----:B------:R-:W-:-:S02]  /*9170*/  ISETP.GT.AND P5, PT, R2, RZ, P0 ;  /* 0x000000ff0200720c */ /* 0x000fc400007a4270 */
[----:B------:R-:W-:Y:S02]  /*9180*/  F2FP.BF16.F32.PACK_AB R106, RZ, R106 ;  /* 0x0000006aff6a723e */ /* 0x000fe400000010ff */
[----:B------:R-:W-:Y:S02]  /*9190*/  F2FP.BF16.F32.PACK_AB R107, RZ, R107 ;  /* 0x0000006bff6b723e */ /* 0x000fe400000010ff */
[----:B------:R-:W-:Y:S01]  /*91a0*/  F2FP.BF16.F32.PACK_AB R108, RZ, R108 ;  /* 0x0000006cff6c723e */ /* 0x000fe200000010ff */
[----:B------:R-:W-:Y:S01]  /*91b0*/  @P1 STG.E.U16 desc[UR50][R6.64+0x140], R106 ;  /* 0x0001406a06001986 */ /* 0x000fe2000c101532 */
[----:B------:R-:W-:Y:S02]  /*91c0*/  ISETP.GT.AND P1, PT, R2, 0x8, P3 ;  /* 0x000000080200780c */ /* 0x000fe40001f24270 */
[----:B------:R-:W-:Y:S01]  /*91d0*/  F2FP.BF16.F32.PACK_AB R109, RZ, R109 ;  /* 0x0000006dff6d723e */ /* 0x000fe200000010ff */
[----:B------:R-:W-:Y:S01]  /*91e0*/  @P2 STG.E.U16 desc[UR50][R6.64+0x142], R107 ;  /* 0x0001426b06002986 */ /* 0x000fe2000c101532 */
[----:B------:R-:W-:-:S02]  /*91f0*/  ISETP.GT.AND P3, PT, R0, 0xb0, PT ;  /* 0x000000b00000780c */ /* 0x000fc40003f64270 */
[----:B------:R-:W-:Y:S01]  /*9200*/  ISETP.GT.AND P2, PT, R2, 0x8, P0 ;  /* 0x000000080200780c */ /* 0x000fe20000744270 */
[----:B------:R-:W-:Y:S01]  /*9210*/  @P4 STG.E.U16 desc[UR50][R4.64+0x150], R108 ;  /* 0x0001506c04004986 */ /* 0x000fe2000c101532 */
[----:B------:R-:W-:Y:S02]  /*9220*/  ISETP.GT.AND P0, PT, R0, 0xb1, PT ;  /* 0x000000b10000780c */ /* 0x000fe40003f04270 */
[C---:B------:R-:W-:Y:S01]  /*9230*/  ISETP.GT.AND P4, PT, R2.reuse, RZ, P3 ;  /* 0x000000ff0200720c */ /* 0x040fe20001f84270 */
[----:B------:R-:W-:Y:S01]  /*9240*/  @P5 STG.E.U16 desc[UR50][R4.64+0x152], R109 ;  /* 0x0001526d04005986 */ /* 0x000fe2000c101532 */
[----:B------:R-:W-:Y:S02]  /*9250*/  ISETP.GT.AND P5, PT, R2, RZ, P0 ;  /* 0x000000ff0200720c */ /* 0x000fe400007a4270 */
[----:B------:R-:W-:Y:S02]  /*9260*/  F2FP.BF16.F32.PACK_AB R110, RZ, R110 ;  /* 0x0000006eff6e723e */ /* 0x000fe400000010ff */
[----:B------:R-:W-:-:S02]  /*9270*/  F2FP.BF16.F32.PACK_AB R111, RZ, R111 ;  /* 0x0000006fff6f723e */ /* 0x000fc400000010ff */
[----:B------:R-:W-:Y:S01]  /*9280*/  F2FP.BF16.F32.PACK_AB R112, RZ, R112 ;  /* 0x00000070ff70723e */ /* 0x000fe200000010ff */
[----:B------:R-:W-:Y:S01]  /*9290*/  @P1 STG.E.U16 desc[UR50][R6.64+0x150], R110 ;  /* 0x0001506e06001986 */ /* 0x000fe2000c101532 */
[----:B------:R-:W-:Y:S02]  /*92a0*/  ISETP.GT.AND P1, PT, R2, 0x8, P3 ;  /* 0x000000080200780c */ /* 0x000fe40001f24270 */
[----:B------:R-:W-:Y:S01]  /*92b0*/  F2FP.BF16.F32.PACK_AB R113, RZ, R113 ;  /* 0x00000071ff71723e */ /* 0x000fe200000010ff */
[----:B------:R-:W-:Y:S01]  /*92c0*/  @P2 STG.E.U16 desc[UR50][R6.64+0x152], R111 ;  /* 0x0001526f06002986 */ /* 0x000fe2000c101532 */
[----:B------:R-:W-:Y:S02]  /*92d0*/  ISETP.GT.AND P3, PT, R0, 0xb8, PT ;  /* 0x000000b80000780c */ /* 0x000fe40003f64270 */
[----:B------:R-:W-:Y:S01]  /*92e0*/  ISETP.GT.AND P2, PT, R2, 0x8, P0 ;  /* 0x000000080200780c */ /* 0x000fe20000744270 */
[----:B------:R-:W-:Y:S01]  /*92f0*/  @P4 STG.E.U16 desc[UR50][R4.64+0x160], R112 ;  /* 0x0001607004004986 */ /* 0x000fe2000c101532 */
[----:B------:R-:W-:-:S02]  /*9300*/  ISETP.GT.AND P0, PT, R0, 0xb9, PT ;  /* 0x000000b90000780c */ /* 0x000fc40003f04270 */
[C---:B------:R-:W-:Y:S01]  /*9310*/  ISETP.GT.AND P4, PT, R2.reuse, RZ, P3 ;  /* 0x000000ff0200720c */ /* 0x040fe20001f84270 */
[----:B------:R-:W-:Y:S01]  /*9320*/  @P5 STG.E.U16 desc[UR50][R4.64+0x162], R113 ;  /* 0x0001627104005986 */ /* 0x000fe2000c101532 */
[C---:B------:R-:W-:Y:S02]  /*9330*/  ISETP.GT.AND P5, PT, R2.reuse, RZ, P0 ;  /* 0x000000ff0200720c */ /* 0x040fe400007a4270 */
[----:B------:R-:W-:Y:S02]  /*9340*/  F2FP.BF16.F32.PACK_AB R114, RZ, R114 ;  /* 0x00000072ff72723e */ /* 0x000fe400000010ff */
[----:B------:R-:W-:Y:S02]  /*9350*/  F2FP.BF16.F32.PACK_AB R115, RZ, R115 ;  /* 0x00000073ff73723e */ /* 0x000fe400000010ff */
        /* <DEDUP_REMOVED lines=58> */
[C---:B------:R-:W-:Y:S02]  /*9700*/  ISETP.GT.AND P1, PT, R2.reuse, 0x8, P2 ;  /* 0x000000080200780c */ /* 0x040fe40001724270 */
[----:B------:R-:W-:Y:S01]  /*9710*/  F2FP.BF16.F32.PACK_AB R133, RZ, R133 ;  /* 0x00000085ff85723e */ /* 0x000fe200000010ff */
[----:B------:R-:W-:Y:S01]  /*9720*/  @P0 STG.E.U16 desc[UR50][R6.64+0x1a2], R131 ;  /* 0x0001a28306000986 */ /* 0x000fe2000c101532 */
[----:B------:R-:W-:-:S02]  /*9730*/  ISETP.GT.AND P2, PT, R2, 0x8, P3 ;  /* 0x000000080200780c */ /* 0x000fc40001f44270 */
[C---:B------:R-:W-:Y:S01]  /*9740*/  ISETP.GT.AND P3, PT, R0.reuse, 0xe0, PT ;  /* 0x000000e00000780c */ /* 0x040fe20003f64270 */
        /* <DEDUP_REMOVED lines=9> */
[----:B------:R-:W-:Y:S02]  /*97e0*/  F2FP.BF16.F32.PACK_AB R137, RZ, R137 ;  /* 0x00000089ff89723e */ /* 0x000fe400000010ff */
[C---:B------:R-:W-:Y:S01]  /*97f0*/  ISETP.GT.AND P1, PT, R2.reuse, 0x8, P3 ;  /* 0x000000080200780c */ /* 0x040fe20001f24270 */
[----:B------:R-:W-:Y:S01]  /*9800*/  @P2 STG.E.U16 desc[UR50][R6.64+0x1b2], R135 ;  /* 0x0001b28706002986 */ /* 0x000fe2000c101532 */
[----:B------:R-:W-:Y:S02]  /*9810*/  ISETP.GT.AND P0, PT, R2, 0x8, P0 ;  /* 0x000000080200780c */ /* 0x000fe40000704270 */
[----:B------:R-:W-:Y:S01]  /*9820*/  F2FP.BF16.F32.PACK_AB R138, RZ, R138 ;  /* 0x0000008aff8a723e */ /* 0x000fe200000010ff */
[----:B------:R-:W-:Y:S01]  /*9830*/  @P4 STG.E.U16 desc[UR50][R4.64+0x1c0], R136 ;  /* 0x0001c08804004986 */ /* 0x000fe2000c101532 */
[----:B------:R-:W-:-:S02]  /*9840*/  ISETP.GT.AND P4, PT, R0, 0xe8, PT ;  /* 0x000000e80000780c */ /* 0x000fc40003f84270 */
[----:B------:R-:W-:Y:S01]  /*9850*/  F2FP.BF16.F32.PACK_AB R139, RZ, R139 ;  /* 0x0000008bff8b723e */ /* 0x000fe200000010ff */
[----:B------:R-:W-:Y:S01]  /*9860*/  @P5 STG.E.U16 desc[UR50][R4.64+0x1c2], R137 ;  /* 0x0001c28904005986 */ /* 0x000fe2000c101532 */
[----:B------:R-:W-:Y:S02]  /*9870*/  ISETP.GT.AND P5, PT, R0, 0xe9, PT ;  /* 0x000000e90000780c */ /* 0x000fe40003fa4270 */
[C---:B------:R-:W-:Y:S01]  /*9880*/  ISETP.GT.AND P2, PT, R2.reuse, RZ, P4 ;  /* 0x000000ff0200720c */ /* 0x040fe20002744270 */
[----:B------:R-:W-:Y:S01]  /*9890*/  @P1 STG.E.U16 desc[UR50][R6.64+0x1c0], R138 ;  /* 0x0001c08a06001986 */ /* 0x000fe2000c101532 */
[C---:B------:R-:W-:Y:S02]  /*98a0*/  ISETP.GT.AND P6, PT, R2.reuse, RZ, P5 ;  /* 0x000000ff0200720c */ /* 0x040fe40002fc4270 */
[----:B------:R-:W-:Y:S01]  /*98b0*/  ISETP.GT.AND P4, PT, R2, 0x8, P4 ;  /* 0x000000080200780c */ /* 0x000fe20002784270 */
[----:B------:R-:W-:Y:S01]  /*98c0*/  @P0 STG.E.U16 desc[UR50][R6.64+0x1c2], R139 ;  /* 0x0001c28b06000986 */ /* 0x000fe2000c101532 */
[----:B------:R-:W-:-:S02]  /*98d0*/  F2FP.BF16.F32.PACK_AB R140, RZ, R140 ;  /* 0x0000008cff8c723e */ /* 0x000fc400000010ff */
[----:B------:R-:W-:Y:S02]  /*98e0*/  F2FP.BF16.F32.PACK_AB R141, RZ, R141 ;  /* 0x0000008dff8d723e */ /* 0x000fe400000010ff */
[C---:B------:R-:W-:Y:S02]  /*98f0*/  ISETP.GT.AND P3, PT, R0.reuse, 0xf0, PT ;  /* 0x000000f00000780c */ /* 0x040fe40003f64270 */
[----:B------:R-:W-:Y:S01]  /*9900*/  F2FP.BF16.F32.PACK_AB R142, RZ, R142 ;  /* 0x0000008eff8e723e */ /* 0x000fe200000010ff */
[----:B------:R-:W-:Y:S01]  /*9910*/  @P2 STG.E.U16 desc[UR50][R4.64+0x1d0], R140 ;  /* 0x0001d08c04002986 */ /* 0x000fe2000c101532 */
[----:B------:R-:W-:Y:S02]  /*9920*/  ISETP.GT.AND P2, PT, R0, 0xf1, PT ;  /* 0x000000f10000780c */ /* 0x000fe40003f44270 */
[----:B------:R-:W-:Y:S01]  /*9930*/  F2FP.BF16.F32.PACK_AB R143, RZ, R143 ;  /* 0x0000008fff8f723e */ /* 0x000fe200000010ff */
[----:B------:R-:W-:Y:S01]  /*9940*/  @P6 STG.E.U16 desc[UR50][R4.64+0x1d2], R141 ;  /* 0x0001d28d04006986 */ /* 0x000fe2000c101532 */
[----:B------:R-:W-:-:S02]  /*9950*/  ISETP.GT.AND P6, PT, R2, 0x8, P5 ;  /* 0x000000080200780c */ /* 0x000fc40002fc4270 */
[C---:B------:R-:W-:Y:S01]  /*9960*/  ISETP.GT.AND P5, PT, R2.reuse, RZ, P3 ;  /* 0x000000ff0200720c */ /* 0x040fe20001fa4270 */
[----:B------:R-:W-:Y:S01]  /*9970*/  @P4 STG.E.U16 desc[UR50][R6.64+0x1d0], R142 ;  /* 0x0001d08e06004986 */ /* 0x000fe2000c101532 */
[C---:B------:R-:W-:Y:S02]  /*9980*/  ISETP.GT.AND P4, PT, R2.reuse, RZ, P2 ;  /* 0x000000ff0200720c */ /* 0x040fe40001784270 */
[----:B------:R-:W-:Y:S02]  /*9990*/  F2FP.BF16.F32.PACK_AB R144, RZ, R144 ;  /* 0x00000090ff90723e */ /* 0x000fe400000010ff */
[----:B------:R-:W-:Y:S02]  /*99a0*/  ISETP.GT.AND P3, PT, R2, 0x8, P3 ;  /* 0x000000080200780c */ /* 0x000fe40001f64270 */
[C---:B------:R-:W-:Y:S02]  /*99b0*/  ISETP.GT.AND P0, PT, R0.reuse, 0xf9, PT ;  /* 0x000000f90000780c */ /* 0x040fe40003f04270 */
[----:B------:R-:W-:Y:S01]  /*99c0*/  ISETP.GT.AND P1, PT, R0, 0xf8, PT ;  /* 0x000000f80000780c */ /* 0x000fe20003f24270 */
[----:B------:R-:W-:Y:S01]  /*99d0*/  @P6 STG.E.U16 desc[UR50][R6.64+0x1d2], R143 ;  /* 0x0001d28f06006986 */ /* 0x000fe2000c101532 */
[----:B------:R-:W-:-:S02]  /*99e0*/  ISETP.GT.AND P2, PT, R2, 0x8, P2 ;  /* 0x000000080200780c */ /* 0x000fc40001744270 */
[C---:B------:R-:W-:Y:S01]  /*99f0*/  ISETP.GT.AND P6, PT, R2.reuse, RZ, P1 ;  /* 0x000000ff0200720c */ /* 0x040fe20000fc4270 */
[----:B------:R-:W-:Y:S01]  /*9a00*/  @P5 STG.E.U16 desc[UR50][R4.64+0x1e0], R144 ;  /* 0x0001e09004005986 */ /* 0x000fe2000c101532 */
[C---:B------:R-:W-:Y:S01]  /*9a10*/  ISETP.GT.AND P5, PT, R2.reuse, RZ, P0 ;  /* 0x000000ff0200720c */ /* 0x040fe200007a4270 */
[----:B------:R-:W-:Y:S01]  /*9a20*/  @P4 IMAD.MOV.U32 R3, RZ, RZ, R5 ;  /* 0x000000ffff034224 */ /* 0x000fe200078e0005 */
[C---:B------:R-:W-:Y:S02]  /*9a30*/  ISETP.GT.AND P1, PT, R2.reuse, 0x8, P1 ;  /* 0x000000080200780c */ /* 0x040fe40000f24270 */
[----:B------:R-:W-:Y:S01]  /*9a40*/  ISETP.GT.AND P0, PT, R2, 0x8, P0 ;  /* 0x000000080200780c */ /* 0x000fe20000704270 */
[----:B------:R-:W-:Y:S01]  /*9a50*/  @P4 IMAD.MOV.U32 R2, RZ, RZ, R4 ;  /* 0x000000ffff024224 */ /* 0x000fe200078e0004 */
[----:B------:R-:W-:Y:S02]  /*9a60*/  F2FP.BF16.F32.PACK_AB R145, RZ, R145 ;  /* 0x00000091ff91723e */ /* 0x000fe400000010ff */
[----:B------:R-:W-:-:S02]  /*9a70*/  F2FP.BF16.F32.PACK_AB R146, RZ, R146 ;  /* 0x00000092ff92723e */ /* 0x000fc400000010ff */
[----:B------:R-:W-:Y:S01]  /*9a80*/  F2FP.BF16.F32.PACK_AB R147, RZ, R147 ;  /* 0x00000093ff93723e */ /* 0x000fe200000010ff */
[----:B------:R0:W-:Y:S01]  /*9a90*/  @P4 STG.E.U16 desc[UR50][R2.64+0x1e2], R145 ;  /* 0x0001e29102004986 */ /* 0x0001e2000c101532 */
[----:B------:R-:W-:Y:S02]  /*9aa0*/  F2FP.BF16.F32.PACK_AB R148, RZ, R148 ;  /* 0x00000094ff94723e */ /* 0x000fe400000010ff */
[----:B------:R-:W-:Y:S02]  /*9ab0*/  F2FP.BF16.F32.PACK_AB R149, RZ, R149 ;  /* 0x00000095ff95723e */ /* 0x000fe400000010ff */
[----:B------:R-:W-:Y:S02]  /*9ac0*/  F2FP.BF16.F32.PACK_AB R150, RZ, R150 ;  /* 0x00000096ff96723e */ /* 0x000fe400000010ff */
[----:B------:R-:W-:Y:S01]  /*9ad0*/  F2FP.BF16.F32.PACK_AB R151, RZ, R151 ;  /* 0x00000097ff97723e */ /* 0x000fe200000010ff */
[----:B0-----:R-:W-:Y:S02]  /*9ae0*/  @P3 IMAD.MOV.U32 R2, RZ, RZ, R6 ;  /* 0x000000ffff023224 */ /* 0x001fe400078e0006 */
[----:B------:R-:W-:-:S05]  /*9af0*/  @P3 IMAD.MOV.U32 R3, RZ, RZ, R7 ;  /* 0x000000ffff033224 */ /* 0x000fca00078e0007 */
[----:B------:R0:W-:Y:S02]  /*9b00*/  @P3 STG.E.U16 desc[UR50][R2.64+0x1e0], R146 ;  /* 0x0001e09202003986 */ /* 0x0001e4000c101532 */
[----:B0-----:R-:W-:Y:S02]  /*9b10*/  @P2 IMAD.MOV.U32 R2, RZ, RZ, R6 ;  /* 0x000000ffff022224 */ /* 0x001fe400078e0006 */
[----:B------:R-:W-:-:S05]  /*9b20*/  @P2 IMAD.MOV.U32 R3, RZ, RZ, R7 ;  /* 0x000000ffff032224 */ /* 0x000fca00078e0007 */
[----:B------:R0:W-:Y:S02]  /*9b30*/  @P2 STG.E.U16 desc[UR50][R2.64+0x1e2], R147 ;  /* 0x0001e29302002986 */ /* 0x0001e4000c101532 */
[----:B0-----:R-:W-:Y:S02]  /*9b40*/  @P6 IMAD.MOV.U32 R2, RZ, RZ, R4 ;  /* 0x000000ffff026224 */ /* 0x001fe400078e0004 */
[----:B------:R-:W-:-:S05]  /*9b50*/  @P6 IMAD.MOV.U32 R3, RZ, RZ, R5 ;  /* 0x000000ffff036224 */ /* 0x000fca00078e0005 */
[----:B------:R0:W-:Y:S04]  /*9b60*/  @P6 STG.E.U16 desc[UR50][R2.64+0x1f0], R148 ;  /* 0x0001f09402006986 */ /* 0x0001e8000c101532 */
[----:B------:R1:W-:Y:S01]  /*9b70*/  @P5 STG.E.U16 desc[UR50][R4.64+0x1f2], R149 ;  /* 0x0001f29504005986 */ /* 0x0003e2000c101532 */
[----:B0-----:R-:W-:Y:S02]  /*9b80*/  @P1 IMAD.MOV.U32 R2, RZ, RZ, R6 ;  /* 0x000000ffff021224 */ /* 0x001fe400078e0006 */
[----:B------:R-:W-:-:S05]  /*9b90*/  @P1 IMAD.MOV.U32 R3, RZ, RZ, R7 ;  /* 0x000000ffff031224 */ /* 0x000fca00078e0007 */
[----:B------:R1:W-:Y:S04]  /*9ba0*/  @P1 STG.E.U16 desc[UR50][R2.64+0x1f0], R150 ;  /* 0x0001f09602001986 */ /* 0x0003e8000c101532 */
[----:B------:R1:W-:Y:S02]  /*9bb0*/  @P0 STG.E.U16 desc[UR50][R6.64+0x1f2], R151 ;  /* 0x0001f29706000986 */ /* 0x0003e4000c101532 */
.L_x_285:
[----:B------:R-:W-:Y:S05]  /*9bc0*/  BSYNC B0 ;  /* 0x0000000000007941 */ /* 0x000fea0003800000 */
.L_x_31:
[----:B-1----:R-:W-:Y:S01]  /*9bd0*/  IMAD.U32 R2, RZ, RZ, UR36 ;  /* 0x00000024ff027e24 */ /* 0x002fe2000f8e00ff */
[----:B------:R-:W-:Y:S01]  /*9be0*/  ULDC.64 UR4, c[0x0][0x650] ;  /* 0x0001940000047ab9 */ /* 0x000fe20000000a00 */
[----:B0-----:R-:W-:Y:S01]  /*9bf0*/  IMAD.U32 R0, RZ, RZ, UR40 ;  /* 0x00000028ff007e24 */ /* 0x001fe2000f8e00ff */
[----:B------:R0:W-:Y:S01]  /*9c00*/  SYNCS.ARRIVE.TRANS64.A1T0 RZ, [R158+UR47], RZ ;  /* 0x000000ff9eff79a7 */ /* 0x0001e2000810002f */
[----:B------:R-:W-:Y:S01]  /*9c10*/  IMAD.U32 R3, RZ, RZ, UR37 ;  /* 0x00000025ff037e24 */ /* 0x000fe2000f8e00ff */
[C---:B------:R-:W-:Y:S01]  /*9c20*/  LEA R16, P0, R2.reuse, R16, 0x1 ;  /* 0x0000001002107211 */ /* 0x040fe200078008ff */
[----:B-----5:R-:W-:Y:S02]  /*9c30*/  IMAD.MOV.U32 R18, RZ, RZ, -0x1 ;  /* 0xffffffffff127424 */ /* 0x020fe400078e00ff */
[----:B------:R-:W-:Y:S01]  /*9c40*/  IMAD.MOV.U32 R19, RZ, RZ, -0x1 ;  /* 0xffffffffff137424 */ /* 0x000fe200078e00ff */
[----:B------:R-:W-:Y:S01]  /*9c50*/  LEA.HI.X R17, R2, R17, R0, 0x1, P0 ;  /* 0x0000001102117211 */ /* 0x000fe200000f0c00 */
[----:B------:R-:W-:Y:S01]  /*9c60*/  IMAD.MOV.U32 R2, RZ, RZ, -0x1 ;  /* 0xffffffffff027424 */ /* 0x000fe200078e00ff */
[----:B------:R-:W-:-:S02]  /*9c70*/  ISETP.GE.U32.AND P0, PT, R16, UR4, PT ;  /* 0x0000000410007c0c */ /* 0x000fc4000bf06070 */
[----:B------:R-:W-:Y:S02]  /*9c80*/  PRMT R0, RZ, 0x7610, R0 ;  /* 0x00007610ff007816 */ /* 0x000fe40000000000 */
[----:B------:R-:W-:-:S13]  /*9c90*/  ISETP.GE.U32.AND.EX P0, PT, R17, UR5, PT, P0 ;  /* 0x0000000511007c0c */ /* 0x000fda000bf06100 */
[----:B0-----:R-:W-:Y:S05]  /*9ca0*/  @P0 BRA `(.L_x_286) ;  /* 0x00000004008c0947 */ /* 0x001fea0003800000 */
[----:B------:R-:W0:Y:S01]  /*9cb0*/  S2UR UR7, SR_CTAID.X ;  /* 0x00000000000779c3 */ /* 0x000e220000002500 */
[----:B------:R-:W-:Y:S01]  /*9cc0*/  ULDC.64 UR4, c[0x0][0x628] ;  /* 0x00018a0000047ab9 */ /* 0x000fe20000000a00 */
[----:B------:R-:W-:Y:S01]  /*9cd0*/  ULDC UR6, c[0x0][0x150] ;  /* 0x0000540000067ab9 */ /* 0x000fe20000000800 */
[----:B------:R-:W-:Y:S01]  /*9ce0*/  ISETP.NE.U32.AND P0, PT, RZ, UR4, PT ;  /* 0x00000004ff007c0c */ /* 0x000fe2000bf05070 */
[----:B------:R-:W-:Y:S01]  /*9cf0*/  ULDC UR15, c[0x0][0x630] ;  /* 0x00018c00000f7ab9 */ /* 0x000fe20000000800 */
[C---:B------:R-:W-:Y:S01]  /*9d00*/  R2UR UR16, R16.reuse ;  /* 0x00000000101072ca */ /* 0x040fe200000e0000 */
[----:B------:R-:W-:Y:S01]  /*9d10*/  ULDC UR18, c[0x0][0x154] ;  /* 0x0000550000127ab9 */ /* 0x000fe20000000800 */
[----:B------:R-:W-:Y:S01]  /*9d20*/  ISETP.NE.AND.EX P0, PT, RZ, UR5, PT, P0 ;  /* 0x00000005ff007c0c */ /* 0x000fe2000bf05300 */
[----:B------:R-:W1:Y:S01]  /*9d30*/  S2UR UR19, SR_CTAID.Y ;  /* 0x00000000001379c3 */ /* 0x000e620000002600 */
[----:B------:R-:W-:Y:S02]  /*9d40*/  R2UR UR17, R17 ;  /* 0x00000000111172ca */ /* 0x000fe400000e0000 */
[----:B------:R-:W-:-:S02]  /*9d50*/  R2UR UR12, R16 ;  /* 0x00000000100c72ca */ /* 0x000fc400000e0000 */
[----:B------:R-:W-:Y:S02]  /*9d60*/  R2UR UR13, R17 ;  /* 0x00000000110d72ca */ /* 0x000fe400000e0000 */
[----:B0-----:R-:W-:-:S05]  /*9d70*/  I2FP.F32.U32 R0, UR7 ;  /* 0x0000000700007c45 */ /* 0x001fca0008201000 */
[----:B------:R-:W-:-:S04]  /*9d80*/  FMUL R0, R0, UR6 ;  /* 0x0000000600007c20 */ /* 0x000fc80008400000 */
[----:B------:R0:W0:Y:S01]  /*9d90*/  F2I.U32.TRUNC.NTZ R2, R0 ;  /* 0x0000000000027305 */ /* 0x000022000020f000 */
[----:B-1----:R-:W-:Y:S05]  /*9da0*/  @!P0 BRA `(.L_x_287) ;  /* 0x0000000000308947 */ /* 0x002fea0003800000 */
        /* <DEDUP_REMOVED lines=12> */
.L_x_287:
[----:B------:R-:W-:Y:S01]  /*9e70*/  USHF.R.U64 UR6, UR12, UR15, UR13 ;  /* 0x0000000f0c067299 */ /* 0x000fe2000800120d */
[----:B0-----:R-:W-:Y:S01]  /*9e80*/  I2FP.F32.U32 R0, UR19 ;  /* 0x0000001300007c45 */ /* 0x001fe20008201000 */
[----:B------:R-:W-:Y:S01]  /*9e90*/  USHF.R.U32.HI UR4, URZ, UR15, UR13 ;  /* 0x0000000f3f047299 */ /* 0x000fe2000801160d */
[----:B------:R-:W-:Y:S01]  /*9ea0*/  R2UR UR14, R2 ;  /* 0x00000000020e72ca */ /* 0x000fe200000e0000 */
[----:B------:R-:W-:Y:S02]  /*9eb0*/  UIADD3 UR9, UP0, URZ, -UR6, URZ ;  /* 0x800000063f097290 */ /* 0x000fe4000ff1e03f */
[----:B------:R-:W-:Y:S01]  /*9ec0*/  FMUL R0, R0, UR18 ;  /* 0x0000001200007c20 */ /* 0x000fe20008400000 */
[----:B------:R-:W-:Y:S01]  /*9ed0*/  ULDC.64 UR12, c[0x0][0x620] ;  /* 0x00018800000c7ab9 */ /* 0x000fe20000000a00 */
[----:B------:R-:W-:Y:S01]  /*9ee0*/  UIADD3.X UR4, URZ, ~UR4, URZ, UP0, !UPT ;  /* 0x800000043f047290 */ /* 0x000fe200087fe43f */
[----:B------:R-:W-:Y:S01]  /*9ef0*/  UMOV UR10, UR16 ;  /* 0x00000010000a7c82 */ /* 0x000fe20008000000 */
[----:B------:R-:W-:-:S02]  /*9f00*/  UMOV UR11, UR17 ;  /* 0x00000011000b7c82 */ /* 0x000fc40008000000 */
[----:B------:R-:W0:Y:S01]  /*9f10*/  F2I.U32.TRUNC.NTZ R0, R0 ;  /* 0x0000000000007305 */ /* 0x000e22000020f000 */
[----:B------:R-:W-:Y:S02]  /*9f20*/  UIMAD UR4, UR4, UR12, URZ ;  /* 0x0000000c040472a4 */ /* 0x000fe4000f8e023f */
        /* <DEDUP_REMOVED lines=9> */
[----:B------:R-:W-:Y:S01]  /*9fc0*/  USHF.R.U64 UR12, UR10, UR13, UR11 ;  /* 0x0000000d0a0c7299 */ /* 0x000fe2000800120b */
[----:B0-----:R-:W-:Y:S01]  /*9fd0*/  R2UR UR16, R0 ;  /* 0x00000000001072ca */ /* 0x001fe200000e0000 */
[----:B------:R-:W-:Y:S01]  /*9fe0*/  USHF.R.U32.HI UR10, URZ, UR13, UR11 ;  /* 0x0000000d3f0a7299 */ /* 0x000fe2000801160b */
[----:B------:R-:W-:Y:S01]  /*9ff0*/  ISETP.NE.AND.EX P0, PT, RZ, UR5, PT, P0 ;  /* 0x00000005ff007c0c */ /* 0x000fe2000bf05300 */
[----:B------:R-:W-:Y:S01]  /*a000*/  ULDC UR17, c[0x0][0x608] ;  /* 0x0001820000117ab9 */ /* 0x000fe20000000800 */
[----:B------:R-:W-:-:S02]  /*a010*/  ULOP3.LUT UR23, URZ, UR18, URZ, 0x33, !UPT ;  /* 0x000000123f177292 */ /* 0x000fc4000f8e333f */
[----:B------:R-:W-:Y:S02]  /*a020*/  USHF.R.U64 UR18, UR12, UR17, UR10 ;  /* 0x000000110c127299 */ /* 0x000fe4000800120a */
[----:B------:R-:W-:Y:S01]  /*a030*/  USHF.R.U32.HI UR10, URZ, UR17, UR10 ;  /* 0x000000113f0a7299 */ /* 0x000fe2000801160a */
[----:B------:R-:W-:Y:S01]  /*a040*/  UMOV UR20, 0x1 ;  /* 0x0000000100147882 */ /* 0x000fe20000000000 */
[----:B------:R-:W-:Y:S02]  /*a050*/  UIADD3 UR14, -UR14, URZ, URZ ;  /* 0x0000003f0e0e7290 */ /* 0x000fe4000fffe13f */
[----:B------:R-:W-:Y:S02]  /*a060*/  USHF.L.U32 UR13, UR20, UR22, URZ ;  /* 0x00000016140d7299 */ /* 0x000fe4000800063f */
[----:B------:R-:W-:Y:S01]  /*a070*/  USHF.R.U64 UR20, UR18, UR22, UR10 ;  /* 0x0000001612147299 */ /* 0x000fe2000800120a */
[----:B------:R-:W-:Y:S01]  /*a080*/  ULDC UR15, c[0x0][0x144] ;  /* 0x00005100000f7ab9 */ /* 0x000fe20000000800 */
[----:B------:R-:W-:Y:S01]  /*a090*/  ULDC UR8, c[0x0][0x600] ;  /* 0x0001800000087ab9 */ /* 0x000fe20000000800 */
[----:B------:R-:W-:-:S02]  /*a0a0*/  UIADD3 UR21, -UR16, URZ, URZ ;  /* 0x0000003f10157290 */ /* 0x000fc4000fffe13f */
[----:B------:R-:W-:Y:S02]  /*a0b0*/  USHF.R.U32.HI UR17, URZ, UR22, UR10 ;  /* 0x000000163f117299 */ /* 0x000fe4000801160a */
[----:B------:R-:W-:Y:S02]  /*a0c0*/  UIADD3 UR9, UR8, -0x1, URZ ;  /* 0xffffffff08097890 */ /* 0x000fe4000fffe03f */
        /* <DEDUP_REMOVED lines=16> */
.L_x_288:
[----:B------:R-:W-:Y:S01]  /*a1d0*/  UISETP.NE.AND UP0, UPT, UR39, URZ, UPT ;  /* 0x0000003f2700728c */ /* 0x000fe2000bf05270 */
[----:B------:R-:W-:Y:S01]  /*a1e0*/  IMAD.MOV.U32 R0, RZ, RZ, 0x1 ;  /* 0x00000001ff007424 */ /* 0x000fe200078e00ff */
[----:B------:R-:W-:Y:S01]  /*a1f0*/  USHF.R.U64 UR4, UR16, UR24, UR17 ;  /* 0x0000001810047299 */ /* 0x000fe20008001211 */
[----:B------:R-:W-:Y:S01]  /*a200*/  IMAD.U32 R19, RZ, RZ, UR6 ;  /* 0x00000006ff137e24 */ /* 0x000fe2000f8e00ff */
[----:B------:R-:W-:Y:S02]  /*a210*/  ULOP3.LUT UR18, UR18, UR23, URZ, 0xc0, !UPT ;  /* 0x0000001712127292 */ /* 0x000fe4000f8ec03f */
[----:B------:R-:W-:Y:S02]  /*a220*/  UIADD3 UR5, -UR4, URZ, URZ ;  /* 0x0000003f04057290 */ /* 0x000fe4000fffe13f */
[----:B------:R-:W-:Y:S02]  /*a230*/  ULOP3.LUT UR9, UR12, UR9, URZ, 0xc0, !UPT ;  /* 0x000000090c097292 */ /* 0x000fe4000f8ec03f */
[----:B------:R-:W-:-:S02]  /*a240*/  UIMAD UR4, UR13, UR4, UR18 ;  /* 0x000000040d0472a4 */ /* 0x000fc4000f8e0212 */
[----:B------:R-:W-:Y:S02]  /*a250*/  @UP0 UIMAD UR22, UR26, UR21, UR19 ;  /* 0x000000151a1602a4 */ /* 0x000fe4000f8e0213 */
[----:B------:R-:W-:Y:S01]  /*a260*/  UIMAD UR5, UR5, UR25, UR20 ;  /* 0x00000019050572a4 */ /* 0x000fe2000f8e0214 */
[----:B------:R-:W-:Y:S02]  /*a270*/  ULDC UR7, c[0x0][0x610] ;  /* 0x0001840000077ab9 */ /* 0x000fe40000000800 */
[----:B------:R-:W-:Y:S02]  /*a280*/  UIMAD UR4, UR4, UR7, UR22 ;  /* 0x00000007040472a4 */ /* 0x000fe4000f8e0216 */
[----:B------:R-:W-:-:S04]  /*a290*/  UIMAD UR5, UR5, UR8, UR9 ;  /* 0x00000008050572a4 */ /* 0x000fc8000f8e0209 */
[----:B------:R-:W-:Y:S02]  /*a2a0*/  USEL UR7, UR5, UR4, !UP0 ;  /* 0x0000000405077287 */ /* 0x000fe4000c000000 */
[----:B------:R-:W-:-:S04]  /*a2b0*/  USEL UR4, UR4, UR5, !UP0 ;  /* 0x0000000504047287 */ /* 0x000fc8000c000000 */
[----:B------:R-:W-:Y:S02]  /*a2c0*/  IMAD.U32 R2, RZ, RZ, UR7 ;  /* 0x00000007ff027e24 */ /* 0x000fe4000f8e00ff */
[----:B------:R-:W-:-:S07]  /*a2d0*/  IMAD.U32 R18, RZ, RZ, UR4 ;  /* 0x00000004ff127e24 */ /* 0x000fce000f8e00ff */
.L_x_286:
[----:B------:R-:W-:Y:S02]  /*a2e0*/  LOP3.LUT P0, RZ, R0, 0xff, RZ, 0xc0, !PT ;  /* 0x000000ff00ff7812 */ /* 0x000fe4000780c0ff */
[----:B------:R-:W-:-:S11]  /*a2f0*/  LOP3.LUT R166, R166, 0x1, RZ, 0x3c, !PT ;  /* 0x00000001a6a67812 */ /* 0x000fd600078e3cff */
[----:B------:R-:W-:Y:S05]  /*a300*/  @P0 BRA `(.L_x_289) ;  /* 0xffffff7000900947 */ /* 0x000fea000383ffff */
[----:B------:R-:W-:Y:S05]  /*a310*/  EXIT ;  /* 0x000000000000794d */ /* 0x000fea0003800000 */
.L_x_12:
[----:B------:R-:W-:-:S08]  /*a320*/  ISETP.NE.AND P0, PT, RZ, UR8, PT ;  /* 0x00000008ff007c0c */ /* 0x000fd0000bf05270 */
[----:B-----5:R-:W0:-:S00]  /*a330*/  USETMAXREG.DEALLOC.CTAPOOL 0x28 ;  /* 0x00000028000079c8 */ /* 0x020e0000080e0500 */
[----:B------:R-:W-:Y:S05]  /*a340*/  @P0 EXIT ;  /* 0x000000000000094d */ /* 0x000fea0003800000 */
[----:B0-----:R-:W-:Y:S01]  /*a350*/  LOP3.LUT P0, RZ, R5, 0xff, RZ, 0xc0, !PT ;  /* 0x000000ff05ff7812 */ /* 0x001fe2000780c0ff */
[----:B------:R-:W-:Y:S02]  /*a360*/  IMAD.MOV.U32 R8, RZ, RZ, 0x1 ;  /* 0x00000001ff087424 */ /* 0x000fe400078e00ff */
[----:B------:R-:W-:-:S10]  /*a370*/  IMAD.MOV.U32 R0, RZ, RZ, RZ ;  /* 0x000000ffff007224 */ /* 0x000fd400078e00ff */
[----:B------:R-:W-:Y:S05]  /*a380*/  @!P0 BRA `(.L_x_290) ;  /* 0x0000000c00148947 */ /* 0x000fea0003800000 */
[----:B------:R-:W-:Y:S01]  /*a390*/  LOP3.LUT P0, RZ, R4, 0x1f, RZ, 0xc0, !PT ;  /* 0x0000001f04ff7812 */ /* 0x000fe2000780c0ff */
[----:B------:R-:W-:Y:S01]  /*a3a0*/  ULDC UR5, c[0x0][0x658] ;  /* 0x0001960000057ab9 */ /* 0x000fe20000000800 */
[----:B------:R-:W-:Y:S01]  /*a3b0*/  UMOV UR6, 0xffffffff ;  /* 0xffffffff00067882 */ /* 0x000fe20000000000 */
[----:B------:R-:W-:Y:S01]  /*a3c0*/  BSSY B0, `(.L_x_290) ;  /* 0x00000c1000007945 */ /* 0x000fe20003800000 */
[----:B------:R-:W-:Y:S01]  /*a3d0*/  USHF.L.U32 UR6, UR6, UR5, URZ ;  /* 0x0000000506067299 */ /* 0x000fe2000800063f */
[C---:B------:R-:W-:Y:S01]  /*a3e0*/  ISETP.NE.AND P3, PT, R3.reuse, RZ, PT ;  /* 0x000000ff0300720c */ /* 0x040fe20003f65270 */
[----:B------:R-:W-:Y:S01]  /*a3f0*/  IMAD.MOV.U32 R9, RZ, RZ, 0x1 ;  /* 0x00000001ff097424 */ /* 0x000fe200078e00ff */
[----:B------:R-:W-:Y:S01]  /*a400*/  ISETP.NE.OR P0, PT, R3, RZ, !P0 ;  /* 0x000000ff0300720c */ /* 0x000fe20004705670 */
[----:B------:R-:W-:Y:S01]  /*a410*/  IMAD.MOV.U32 R8, RZ, RZ, 0x1 ;  /* 0x00000001ff087424 */ /* 0x000fe200078e00ff */
[----:B------:R-:W-:Y:S01]  /*a420*/  ULDC UR4, c[0x0][0x600] ;  /* 0x0001800000047ab9 */ /* 0x000fe20000000800 */
[----:B------:R-:W-:Y:S01]  /*a430*/  IMAD.MOV.U32 R0, RZ, RZ, RZ ;  /* 0x000000ffff007224 */ /* 0x000fe200078e00ff */
[----:B------:R-:W-:Y:S01]  /*a440*/  UMOV UR7, 0x1 ;  /* 0x0000000100077882 */ /* 0x000fe20000000000 */
[----:B------:R-:W-:-:S02]  /*a450*/  UIADD3 UR19, UR38, 0x1, URZ ;  /* 0x0000000126137890 */ /* 0x000fc4000fffe03f */
[----:B------:R-:W-:Y:S02]  /*a460*/  ULOP3.LUT UR22, UR41, 0x2, URZ, 0xfc, !UPT ;  /* 0x0000000229167892 */ /* 0x000fe4000f8efc3f */
[----:B------:R-:W-:Y:S02]  /*a470*/  UIADD3 UR4, UR4, -0x1, URZ ;  /* 0xffffffff04047890 */ /* 0x000fe4000fffe03f */
[----:B------:R-:W-:Y:S02]  /*a480*/  USHF.L.U32 UR5, UR7, UR5, URZ ;  /* 0x0000000507057299 */ /* 0x000fe4000800063f */
[----:B------:R-:W-:Y:S01]  /*a490*/  ULOP3.LUT UR6, URZ, UR6, URZ, 0x33, !UPT ;  /* 0x000000063f067292 */ /* 0x000fe2000f8e333f */
[----:B------:R-:W-:-:S11]  /*a4a0*/  ULDC.64 UR20, c[0x0][0x198] ;  /* 0x0000660000147ab9 */ /* 0x000fd60000000a00 */
.L_x_302:
[----:B------:R-:W-:-:S03]  /*a4b0*/  UMOV UR7, 0xffffffff ;  /* 0xffffffff00077882 */ /* 0x000fc60000000000 */
[----:B------:R-:W-:Y:S05]  /*a4c0*/  BRA.DIV UR7, `(.L_x_291) ;  /* 0x0000000e07dc7947 */ /* 0x000fea000b800000 */
[----:B------:R-:W-:-:S13]  /*a4d0*/  ELECT P6, URZ, PT ;  /* 0x00000000003f782f */ /* 0x000fda00038c0000 */
.L_x_315:
[----:B------:R-:W0:Y:S01]  /*a4e0*/  LDC R3, c[0x0][0x28c] ;  /* 0x0000a300ff037b82 */ /* 0x000e220000000800 */
[----:B------:R-:W-:Y:S01]  /*a4f0*/  BSSY B1, `(.L_x_292) ;  /* 0x0000038000017945 */ /* 0x000fe20003800000 */
[----:B0-----:R-:W-:-:S13]  /*a500*/  ISETP.LT.OR P6, PT, R3, 0x1, !P6 ;  /* 0x000000010300780c */ /* 0x001fda00077c1670 */
[----:B------:R-:W-:Y:S05]  /*a510*/  @P6 BRA `(.L_x_293) ;  /* 0x0000000000d46947 */ /* 0x000fea0003800000 */
[----:B------:R-:W-:Y:S02]  /*a520*/  IMAD.SHL.U32 R6, R2, 0x100, RZ ;  /* 0x0000010002067824 */ /* 0x000fe400078e00ff */
[----:B------:R-:W-:Y:S02]  /*a530*/  IMAD.SHL.U32 R18, R18, 0x40, RZ ;  /* 0x0000004012127824 */ /* 0x000fe400078e00ff */
[----:B------:R-:W-:Y:S02]  /*a540*/  IMAD.MOV.U32 R11, RZ, RZ, RZ ;  /* 0x000000ffff0b7224 */ /* 0x000fe400078e00ff */
[----:B------:R-:W-:Y:S02]  /*a550*/  IMAD.U32 R12, RZ, RZ, UR19 ;  /* 0x00000013ff0c7e24 */ /* 0x000fe4000f8e00ff */
[----:B------:R-:W-:Y:S02]  /*a560*/  IMAD.MOV.U32 R2, RZ, RZ, R8 ;  /* 0x000000ffff027224 */ /* 0x000fe400078e0008 */
[----:B------:R-:W-:-:S07]  /*a570*/  IMAD.MOV.U32 R3, RZ, RZ, R0 ;  /* 0x000000ffff037224 */ /* 0x000fce00078e0000 */
.L_x_297:
[----:B------:R-:W0:Y:S01]  /*a580*/  S2R R5, SR_CgaCtaId ;  /* 0x0000000000057919 */ /* 0x000e220000008800 */
[----:B------:R-:W-:-:S04]  /*a590*/  MOV R4, 0x400 ;  /* 0x0000040000047802 */ /* 0x000fc80000000f00 */
[----:B0-----:R-:W-:Y:S02]  /*a5a0*/  LEA R10, R5, R4, 0x18 ;  /* 0x00000004050a7211 */ /* 0x001fe400078ec0ff */
[----:B------:R-:W-:Y:S01]  /*a5b0*/  SHF.L.U32 R4, R2, 0x1f, RZ ;  /* 0x0000001f02047819 */ /* 0x000fe200000006ff */
[----:B------:R-:W0:Y:S02]  /*a5c0*/  @!P3 LDC R5, c[0x0][0x500] ;  /* 0x00014000ff05bb82 */ /* 0x000e240000000800 */
[----:B------:R-:W-:-:S04]  /*a5d0*/  IMAD R7, R3, 0x8, R10 ;  /* 0x0000000803077824 */ /* 0x000fc800078e020a */
[----:B------:R-:W1:Y:S02]  /*a5e0*/  SYNCS.PHASECHK.TRANS64.TRYWAIT P1, [R7+URZ+0x20], R4 ;  /* 0x00002004070075a7 */ /* 0x000e64000802017f */
[----:B-1----:R-:W-:Y:S05]  /*a5f0*/  @!P1 BRA `(.L_x_294) ;  /* 0x0000000c00b09947 */ /* 0x002fea0003800000 */
.L_x_316:
[----:B------:R-:W-:Y:S01]  /*a600*/  UPRMT UR7, UR22, 0x9910, URZ ;  /* 0x0000991016077896 */ /* 0x000fe2000800003f */
[----:B0-----:R0:W-:Y:S03]  /*a610*/  @!P3 SYNCS.ARRIVE.TRANS64 RZ, [R7+URZ], R5 ;  /* 0x0000000507ffb9a7 */ /* 0x0011e6000800003f */
[----:B------:R-:W-:-:S06]  /*a620*/  UISETP.NE.AND UP0, UPT, UR7, 0x2, UPT ;  /* 0x000000020700788c */ /* 0x000fcc000bf05270 */
[----:B------:R-:W-:-:S13]  /*a630*/  PLOP3.LUT P1, PT, PT, PT, UP0, 0x80, 0x0 ;  /* 0x000000000000781c */ /* 0x000fda0003f2f008 */
[----:B0-----:R-:W-:Y:S05]  /*a640*/  @P1 BRA `(.L_x_295) ;  /* 0x0000000000041947 */ /* 0x001fea0003800000 */
[----:B------:R-:W-:Y:S01]  /*a650*/  BPT.TRAP 0x1 ;  /* 0x000000040000795c */ /* 0x000fe20000300000 */
.L_x_295:
[----:B------:R-:W-:Y:S05]  /*a660*/  @P0 BRA `(.L_x_296) ;  /* 0x0000000000040947 */ /* 0x000fea0003800000 */
[----:B------:R-:W-:Y:S01]  /*a670*/  BPT.TRAP 0x1 ;  /* 0x000000040000795c */ /* 0x000fe20000300000 */
.L_x_296:
[--C-:B-1----:R-:W-:Y:S01]  /*a680*/  IMAD R4, R3, 0x1000, R10.reuse ;  /* 0x0000100003047824 */ /* 0x102fe200078e020a */
[----:B------:R-:W-:Y:S01]  /*a690*/  R2UR UR9, R7 ;  /* 0x00000000070972ca */ /* 0x000fe200000e0000 */
[C---:B------:R-:W-:Y:S01]  /*a6a0*/  IMAD R10, R3.reuse, 0x4000, R10 ;  /* 0x00004000030a7824 */ /* 0x040fe200078e020a */
[----:B------:R-:W-:Y:S01]  /*a6b0*/  UIADD3 UR14, UP0, UR20, 0xf0, URZ ;  /* 0x000000f0140e7890 */ /* 0x000fe2000ff1e03f */
[----:B------:R-:W-:Y:S01]  /*a6c0*/  VIADD R12, R12, 0xffffffff ;  /* 0xffffffff0c0c7836 */ /* 0x000fe20000000000 */
[----:B------:R-:W-:Y:S01]  /*a6d0*/  R2UR UR7, R4 ;  /* 0x00000000040772ca */ /* 0x000fe200000e0000 */
[----:B------:R-:W-:Y:S01]  /*a6e0*/  UIADD3 UR24, UP1, UR20, 0x1f0, URZ ;  /* 0x000001f014187890 */ /* 0x000fe2000ff3e03f */
[----:B------:R-:W-:Y:S01]  /*a6f0*/  R2UR UR8, R10 ;  /* 0x000000000a0872ca */ /* 0x000fe200000e0000 */
[----:B------:R-:W-:Y:S01]  /*a700*/  UIADD3.X UR15, URZ, UR21, URZ, UP0, !UPT ;  /* 0x000000153f0f7290 */ /* 0x000fe200087fe43f */
[----:B------:R-:W-:Y:S01]  /*a710*/  R2UR UR11, R18 ;  /* 0x00000000120b72ca */ /* 0x000fe200000e0000 */
[----:B------:R-:W-:Y:S01]  /*a720*/  VIADD R3, R3, 0x1 ;  /* 0x0000000103037836 */ /* 0x000fe20000000000 */
[----:B------:R-:W-:Y:S01]  /*a730*/  R2UR UR10, R11 ;  /* 0x000000000b0a72ca */ /* 0x000fe200000e0000 */
[----:B------:R-:W-:Y:S01]  /*a740*/  UIADD3.X UR25, URZ, UR21, URZ, UP1, !UPT ;  /* 0x000000153f197290 */ /* 0x000fe20008ffe43f */
[----:B------:R-:W-:Y:S01]  /*a750*/  R2UR UR12, R19 ;  /* 0x00000000130c72ca */ /* 0x000fe200000e0000 */
[----:B------:R-:W-:Y:S01]  /*a760*/  UMOV UR16, 0x0 ;  /* 0x0000000000107882 */ /* 0x000fe20000000000 */
[----:B------:R-:W-:Y:S01]  /*a770*/  R2UR UR18, R6 ;  /* 0x00000000061272ca */ /* 0x000fe200000e0000 */
[----:B------:R-:W-:Y:S01]  /*a780*/  UMOV UR17, 0x10000000 ;  /* 0x1000000000117882 */ /* 0x000fe20000000000 */
[----:B------:R-:W-:Y:S01]  /*a790*/  ISETP.GT.AND P2, PT, R12, 0x1, PT ;  /* 0x000000010c00780c */ /* 0x000fe20003f44270 */
[----:B------:R-:W-:Y:S01]  /*a7a0*/  UIADD3 UR7, UR7, 0x180, URZ ;  /* 0x0000018007077890 */ /* 0x000fe2000fffe03f */
[----:B------:R-:W-:Y:S01]  /*a7b0*/  ISETP.NE.AND P1, PT, R3, 0x4, PT ;  /* 0x000000040300780c */ /* 0x000fe20003f25270 */
[----:B------:R-:W-:Y:S01]  /*a7c0*/  UIADD3 UR13, UR8, 0x4180, URZ ;  /* 0x00004180080d7890 */ /* 0x000fe2000fffe03f */
[----:B------:R-:W-:-:S02]  /*a7d0*/  VIADD R11, R11, 0x20 ;  /* 0x000000200b0b7836 */ /* 0x000fc40000000000 */
[----:B------:R-:W-:Y:S02]  /*a7e0*/  SEL R5, RZ, 0x1, P1 ;  /* 0x00000001ff057807 */ /* 0x000fe40000800000 */
[----:B------:R-:W-:Y:S01]  /*a7f0*/  UMOV UR8, UR7 ;  /* 0x0000000700087c82 */ /* 0x000fe20008000000 */
[----:B------:R-:W-:Y:S01]  /*a800*/  SEL R3, R3, RZ, P1 ;  /* 0x000000ff03037207 */ /* 0x000fe20000800000 */
[----:B------:R0:W-:Y:S01]  /*a810*/  UTMALDG.3D [UR8], [UR14], desc[UR16] ;  /* 0x000010080e0075b4 */ /* 0x0001e20008011000 */
[----:B------:R-:W-:Y:S01]  /*a820*/  LOP3.LUT R2, R2, R5, RZ, 0x3c, !PT ;  /* 0x0000000502027212 */ /* 0x000fe200078e3cff */
[----:B0-----:R-:W-:Y:S01]  /*a830*/  UMOV UR8, UR13 ;  /* 0x0000000d00087c82 */ /* 0x001fe20008000000 */
[----:B------:R-:W-:Y:S02]  /*a840*/  UMOV UR11, UR18 ;  /* 0x00000012000b7c82 */ /* 0x000fe40008000000 */
[----:B------:R0:W-:Y:S02]  /*a850*/  UTMALDG.3D [UR8], [UR24], desc[UR16] ;  /* 0x00001008180075b4 */ /* 0x0001e40008011000 */
[----:B0-----:R-:W-:Y:S05]  /*a860*/  @P2 BRA `(.L_x_297) ;  /* 0xfffffffc00442947 */ /* 0x001fea000383ffff */
.L_x_293:
[----:B------:R-:W-:Y:S05]  /*a870*/  BSYNC B1 ;  /* 0x0000000000017941 */ /* 0x000fea0003800000 */
.L_x_292:
[----:B------:R-:W-:Y:S01]  /*a880*/  LOP3.LUT P4, RZ, R9, 0xff, RZ, 0xc0, !PT ;  /* 0x000000ff09ff7812 */ /* 0x000fe2000788c0ff */
[----:B------:R-:W-:Y:S01]  /*a890*/  VIADD R0, R0, UR38 ;  /* 0x0000002600007c36 */ /* 0x000fe20008000000 */
[----:B------:R-:W-:Y:S01]  /*a8a0*/  ULDC.64 UR8, c[0x0][0x650] ;  /* 0x0001940000087ab9 */ /* 0x000fe20000000a00 */
[----:B------:R-:W-:Y:S01]  /*a8b0*/  BSSY B1, `(.L_x_298) ;  /* 0x000006f000017945 */ /* 0x000fe20003800000 */
[----:B------:R-:W-:Y:S01]  /*a8c0*/  IMAD.MOV.U32 R18, RZ, RZ, -0x1 ;  /* 0xffffffffff127424 */ /* 0x000fe200078e00ff */
[----:B------:R-:W-:Y:S01]  /*a8d0*/  PRMT R9, RZ, 0x7610, R9 ;  /* 0x00007610ff097816 */ /* 0x000fe20000000009 */
[----:B------:R-:W-:Y:S01]  /*a8e0*/  IMAD.MOV.U32 R19, RZ, RZ, -0x1 ;  /* 0xffffffffff137424 */ /* 0x000fe200078e00ff */
[C---:B------:R-:W-:Y:S02]  /*a8f0*/  ISETP.GT.U32.AND P1, PT, R0.reuse, 0x3, PT ;  /* 0x000000030000780c */ /* 0x040fe40003f24070 */
[----:B------:R-:W-:Y:S02]  /*a900*/  SHF.R.U32.HI R2, RZ, 0x2, R0 ;  /* 0x00000002ff027819 */ /* 0x000fe40000011600 */
[----:B------:R-:W-:-:S02]  /*a910*/  LOP3.LUT R0, R0, 0x3, RZ, 0xc0, !PT ;  /* 0x0000000300007812 */ /* 0x000fc400078ec0ff */
[----:B------:R-:W0:Y:S01]  /*a920*/  @P4 S2R R4, SR_CgaCtaId ;  /* 0x0000000000044919 */ /* 0x000e220000008800 */
[----:B------:R-:W-:Y:S02]  /*a930*/  @P4 MOV R3, 0x400 ;  /* 0x0000040000034802 */ /* 0x000fe40000000f00 */
[----:B------:R-:W-:-:S04]  /*a940*/  LOP3.LUT R2, R2, 0x1, RZ, 0xc0, !PT ;  /* 0x0000000102027812 */ /* 0x000fc800078ec0ff */
[----:B------:R-:W-:Y:S02]  /*a950*/  ISETP.NE.U32.AND P2, PT, R2, 0x1, PT ;  /* 0x000000010200780c */ /* 0x000fe40003f45070 */
[----:B0-----:R-:W-:Y:S01]  /*a960*/  @P4 LEA R3, R4, R3, 0x18 ;  /* 0x0000000304034211 */ /* 0x001fe200078ec0ff */
[----:B------:R-:W-:-:S03]  /*a970*/  IMAD.U32 R4, RZ, RZ, UR38 ;  /* 0x00000026ff047e24 */ /* 0x000fc6000f8e00ff */
[----:B------:R0:W-:Y:S01]  /*a980*/  @P4 SYNCS.ARRIVE.TRANS64.A1T0 RZ, [R3+URZ+0x78], RZ ;  /* 0x000078ff03ff49a7 */ /* 0x0001e2000810003f */
[----:B------:R-:W-:Y:S02]  /*a990*/  IADD3 R16, P4, R16, UR36, RZ ;  /* 0x0000002410107c10 */ /* 0x000fe4000ff9e0ff */
[----:B------:R-:W-:Y:S02]  /*a9a0*/  ISETP.LT.U32.AND P1, PT, R4, 0x4, P1 ;  /* 0x000000040400780c */ /* 0x000fe40000f21070 */
[----:B------:R-:W-:Y:S02]  /*a9b0*/  IADD3.X R17, R17, UR40, RZ, P4, !PT ;  /* 0x0000002811117c10 */ /* 0x000fe4000a7fe4ff */
[----:B------:R-:W-:Y:S02]  /*a9c0*/  ISETP.GE.U32.AND P4, PT, R16, UR8, PT ;  /* 0x0000000810007c0c */ /* 0x000fe4000bf86070 */
[----:B0-----:R-:W-:Y:S02]  /*a9d0*/  SEL R3, RZ, 0x1, !P1 ;  /* 0x00000001ff037807 */ /* 0x001fe40004800000 */
[----:B------:R-:W-:-:S02]  /*a9e0*/  ISETP.GE.U32.AND.EX P1, PT, R17, UR9, PT, P4 ;  /* 0x0000000911007c0c */ /* 0x000fc4000bf26140 */
[----:B------:R-:W-:-:S04]  /*a9f0*/  ISETP.GT.U32.AND P2, PT, R4, 0x3, !P2 ;  /* 0x000000030400780c */ /* 0x000fc80005744070 */
[----:B------:R-:W-:-:S04]  /*aa00*/  SEL R2, RZ, 0x1, !P2 ;  /* 0x00000001ff027807 */ /* 0x000fc80005000000 */
[--C-:B------:R-:W-:Y:S01]  /*aa10*/  LOP3.LUT R8, R2, R8, R3.reuse, 0x96, !PT ;  /* 0x0000000802087212 */ /* 0x100fe200078e9603 */
[----:B------:R-:W-:Y:S01]  /*aa20*/  IMAD.MOV.U32 R2, RZ, RZ, -0x1 ;  /* 0xffffffffff027424 */ /* 0x000fe200078e00ff */
[----:B------:R-:W-:Y:S01]  /*aa30*/  PRMT R3, RZ, 0x7610, R3 ;  /* 0x00007610ff037816 */ /* 0x000fe20000000003 */
[----:B------:R-:W-:Y:S06]  /*aa40*/  @P1 BRA `(.L_x_299) ;  /* 0x0000000400541947 */ /* 0x000fec0003800000 */
[----:B------:R-:W0:Y:S01]  /*aa50*/  S2UR UR7, SR_CTAID.X ;  /* 0x00000000000779c3 */ /* 0x000e220000002500 */
[----:B------:R-:W-:Y:S01]  /*aa60*/  ULDC.64 UR8, c[0x0][0x628] ;  /* 0x00018a0000087ab9 */ /* 0x000fe20000000a00 */
[----:B------:R-:W-:Y:S01]  /*aa70*/  ULDC UR10, c[0x0][0x150] ;  /* 0x00005400000a7ab9 */ /* 0x000fe20000000800 */
[----:B------:R-:W-:Y:S01]  /*aa80*/  ISETP.NE.U32.AND P1, PT, RZ, UR8, PT ;  /* 0x00000008ff007c0c */ /* 0x000fe2000bf25070 */
[----:B------:R-:W-:Y:S01]  /*aa90*/  ULDC UR11, c[0x0][0x630] ;  /* 0x00018c00000b7ab9 */ /* 0x000fe20000000800 */
[----:B------:R-:W-:Y:S01]  /*aaa0*/  ULDC UR13, c[0x0][0x154] ;  /* 0x00005500000d7ab9 */ /* 0x000fe20000000800 */
[----:B------:R-:W-:Y:S01]  /*aab0*/  IMAD.MOV.U32 R2, RZ, RZ, R16 ;  /* 0x000000ffff027224 */ /* 0x000fe200078e0010 */
[----:B------:R-:W-:Y:S01]  /*aac0*/  ISETP.NE.AND.EX P1, PT, RZ, UR9, PT, P1 ;  /* 0x00000009ff007c0c */ /* 0x000fe2000bf25310 */
[----:B------:R-:W1:Y:S01]  /*aad0*/  S2UR UR12, SR_CTAID.Y ;  /* 0x00000000000c79c3 */ /* 0x000e620000002600 */
[----:B0-----:R-:W-:-:S05]  /*aae0*/  I2FP.F32.U32 R3, UR7 ;  /* 0x0000000700037c45 */ /* 0x001fca0008201000 */
[----:B------:R-:W-:Y:S01]  /*aaf0*/  FMUL R10, R3, UR10 ;  /* 0x0000000a030a7c20 */ /* 0x000fe20008400000 */
[----:B------:R-:W-:-:S05]  /*ab00*/  IMAD.MOV.U32 R3, RZ, RZ, R17 ;  /* 0x000000ffff037224 */ /* 0x000fca00078e0011 */
[----:B------:R-:W-:Y:S05]  /*ab10*/  @!P1 BRA `(.L_x_300) ;  /* 0x0000000000289947 */ /* 0x000fea0003800000 */
[----:B------:R-:W-:Y:S02]  /*ab20*/  ULDC UR10, c[0x0][0x634] ;  /* 0x00018d00000a7ab9 */ /* 0x000fe40000000800 */
[----:B------:R-:W-:-:S05]  /*ab30*/  IADD3 R7, P1, R16, UR10, RZ ;  /* 0x0000000a10077c10 */ /* 0x000fca000ff3e0ff */
[----:B------:R-:W-:-:S04]  /*ab40*/  IMAD.X R11, RZ, RZ, R17, P1 ;  /* 0x000000ffff0b7224 */ /* 0x000fc800008e0611 */
[----:B------:R-:W-:-:S04]  /*ab50*/  IMAD.WIDE.U32 R4, R11, UR8, RZ ;  /* 0x000000080b047c25 */ /* 0x000fc8000f8e00ff */
[----:B------:R-:W-:-:S04]  /*ab60*/  IMAD.WIDE.U32 R4, P1, R7, UR9, R4 ;  /* 0x0000000907047c25 */ /* 0x000fc8000f820004 */
[----:B------:R-:W-:-:S04]  /*ab70*/  IMAD.WIDE.U32 R6, R7, UR8, RZ ;  /* 0x0000000807067c25 */ /* 0x000fc8000f8e00ff */
[----:B------:R-:W-:Y:S01]  /*ab80*/  IMAD.X R3, RZ, RZ, RZ, P1 ;  /* 0x000000ffff037224 */ /* 0x000fe200008e06ff */
[----:B------:R-:W-:Y:S01]  /*ab90*/  IADD3 RZ, P1, R7, R4, RZ ;  /* 0x0000000407ff7210 */ /* 0x000fe20007f3e0ff */
[----:B------:R-:W-:-:S04]  /*aba0*/  IMAD.MOV.U32 R2, RZ, RZ, R5 ;  /* 0x000000ffff027224 */ /* 0x000fc800078e0005 */
[----:B------:R-:W-:-:S08]  /*abb0*/  IMAD.WIDE.U32.X R2, R11, UR9, R2, P1 ;  /* 0x000000090b027c25 */ /* 0x000fd000088e0402 */
.L_x_300:
[--C-:B------:R-:W-:Y:S01]  /*abc0*/  SHF.R.U64 R19, R2, UR11, R3.reuse ;  /* 0x0000000b02137c19 */ /* 0x100fe20008001203 */
[----:B------:R-:W0:Y:S01]  /*abd0*/  F2I.U32.TRUNC.NTZ R10, R10 ;  /* 0x0000000a000a7305 */ /* 0x000e22000020f000 */
[----:B------:R-:W-:Y:S01]  /*abe0*/  SHF.R.U32.HI R2, RZ, UR11, R3 ;  /* 0x0000000bff027c19 */ /* 0x000fe20008011603 */
[----:B------:R-:W-:Y:S01]  /*abf0*/  ULDC.64 UR8, c[0x0][0x620] ;  /* 0x0001880000087ab9 */ /* 0x000fe20000000a00 */
[----:B------:R-:W-:Y:S01]  /*ac00*/  IADD3 R5, P1, RZ, -R19, RZ ;  /* 0x80000013ff057210 */ /* 0x000fe20007f3e0ff */
[----:B------:R-:W-:Y:S01]  /*ac10*/  ULDC.64 UR14, c[0x0][0x640] ;  /* 0x00019000000e7ab9 */ /* 0x000fe20000000a00 */
[----:B-1----:R-:W-:Y:S01]  /*ac20*/  I2FP.F32.U32 R4, UR12 ;  /* 0x0000000c00047c45 */ /* 0x002fe20008201000 */
[----:B------:R-:W1:Y:S01]  /*ac30*/  LDC R15, c[0x0][0x610] ;  /* 0x00018400ff0f7b82 */ /* 0x000e620000000800 */
[----:B------:R-:W-:Y:S01]  /*ac40*/  ULDC UR11, c[0x0][0x658] ;  /* 0x00019600000b7ab9 */ /* 0x000fe20000000800 */
[----:B------:R-:W-:Y:S01]  /*ac50*/  IMAD.X R2, RZ, RZ, ~R2, P1 ;  /* 0x000000ffff027224 */ /* 0x000fe200008e0e02 */
[----:B------:R-:W-:Y:S01]  /*ac60*/  ISETP.NE.U32.AND P1, PT, RZ, UR14, PT ;  /* 0x0000000eff007c0c */ /* 0x000fe2000bf25070 */
[----:B------:R-:W-:Y:S01]  /*ac70*/  FMUL R6, R4, UR13 ;  /* 0x0000000d04067c20 */ /* 0x000fe20008400000 */
[----:B------:R-:W-:Y:S01]  /*ac80*/  ULDC UR13, c[0x0][0x648] ;  /* 0x00019200000d7ab9 */ /* 0x000fe20000000800 */
[----:B------:R-:W-:Y:S01]  /*ac90*/  IMAD R4, R2, UR8, RZ ;  /* 0x0000000802047c24 */ /* 0x000fe2000f8e02ff */
[----:B------:R-:W-:Y:S01]  /*aca0*/  ISETP.NE.AND.EX P1, PT, RZ, UR15, PT, P1 ;  /* 0x0000000fff007c0c */ /* 0x000fe2000bf25310 */
[C---:B------:R-:W-:Y:S01]  /*acb0*/  IMAD.WIDE.U32 R2, R5.reuse, UR8, R16 ;  /* 0x0000000805027c25 */ /* 0x040fe2000f8e0010 */
[----:B0-----:R-:W-:Y:S01]  /*acc0*/  R2UR UR8, R10 ;  /* 0x000000000a0872ca */ /* 0x001fe200000e0000 */
[----:B------:R-:W0:Y:S02]  /*acd0*/  F2I.U32.TRUNC.NTZ R6, R6 ;  /* 0x0000000600067305 */ /* 0x000e24000020f000 */
[----:B------:R-:W-:Y:S01]  /*ace0*/  IMAD R5, R5, UR9, R4 ;  /* 0x0000000905057c24 */ /* 0x000fe2000f8e0204 */
[----:B------:R-:W-:-:S03]  /*acf0*/  ULDC UR9, c[0x0][0x618] ;  /* 0x0001860000097ab9 */ /* 0x000fc60000000800 */
[----:B------:R-:W-:-:S05]  /*ad00*/  IMAD.IADD R3, R3, 0x1, R5 ;  /* 0x0000000103037824 */ /* 0x000fca00078e0205 */
[--C-:B------:R-:W-:Y:S02]  /*ad10*/  SHF.R.U64 R10, R2, UR9, R3.reuse ;  /* 0x00000009020a7c19 */ /* 0x100fe40008001203 */
[----:B------:R-:W-:Y:S01]  /*ad20*/  SHF.R.U32.HI R3, RZ, UR9, R3 ;  /* 0x00000009ff037c19 */ /* 0x000fe20008011603 */
[----:B------:R-:W-:Y:S01]  /*ad30*/  ULDC UR9, c[0x0][0x608] ;  /* 0x0001820000097ab9 */ /* 0x000fe20000000800 */
[----:B0-----:R-:W-:Y:S02]  /*ad40*/  R2UR UR10, R6 ;  /* 0x00000000060a72ca */ /* 0x001fe400000e0000 */
[--C-:B------:R-:W-:Y:S02]  /*ad50*/  SHF.R.U64 R12, R10, UR9, R3.reuse ;  /* 0x000000090a0c7c19 */ /* 0x100fe40008001203 */
[----:B------:R-:W-:Y:S01]  /*ad60*/  SHF.R.U32.HI R3, RZ, UR9, R3 ;  /* 0x00000009ff037c19 */ /* 0x000fe20008011603 */
[----:B------:R-:W-:-:S03]  /*ad70*/  UIADD3 UR9, -UR8, URZ, URZ ;  /* 0x0000003f08097290 */ /* 0x000fc6000fffe13f */
[--C-:B------:R-:W-:Y:S01]  /*ad80*/  SHF.R.U64 R13, R12, UR11, R3.reuse ;  /* 0x0000000b0c0d7c19 */ /* 0x100fe20008001203 */
[----:B------:R-:W-:Y:S01]  /*ad90*/  ULDC UR8, c[0x0][0x144] ;  /* 0x0000510000087ab9 */ /* 0x000fe20000000800 */
[----:B------:R-:W-:-:S03]  /*ada0*/  SHF.R.U32.HI R3, RZ, UR11, R3 ;  /* 0x0000000bff037c19 */ /* 0x000fc60008011603 */
[----:B------:R-:W-:Y:S01]  /*adb0*/  IMAD.MOV.U32 R2, RZ, RZ, R13 ;  /* 0x000000ffff027224 */ /* 0x000fe200078e000d */
[----:B------:R-:W-:Y:S06]  /*adc0*/  @!P1 BRA `(.L_x_301) ;  /* 0x0000000000289947 */ /* 0x000fec0003800000 */
        /* <DEDUP_REMOVED lines=10> */
.L_x_301:
[----:B------:R-:W-:Y:S01]  /*ae70*/  UISETP.NE.AND UP0, UPT, UR39, URZ, UPT ;  /* 0x0000003f2700728c */ /* 0x000fe2000bf05270 */
[----:B------:R-:W-:Y:S01]  /*ae80*/  SHF.R.U64 R3, R2, UR13, R3 ;  /* 0x0000000d02037c19 */ /* 0x000fe20008001203 */
[----:B------:R-:W-:Y:S01]  /*ae90*/  UIADD3 UR10, -UR10, URZ, URZ ;  /* 0x0000003f0a0a7290 */ /* 0x000fe2000fffe13f */
[----:B------:R-:W-:Y:S01]  /*aea0*/  LOP3.LUT R2, R12, UR6, RZ, 0xc0, !PT ;  /* 0x000000060c027c12 */ /* 0x000fe2000f8ec0ff */
[----:B------:R-:W-:Y:S01]  /*aeb0*/  UIMAD UR7, UR8, UR9, UR7 ;  /* 0x00000009080772a4 */ /* 0x000fe2000f8e0207 */
[----:B------:R-:W-:Y:S01]  /*aec0*/  LOP3.LUT R5, R10, UR4, RZ, 0xc0, !PT ;  /* 0x000000040a057c12 */ /* 0x000fe2000f8ec0ff */
[----:B------:R-:W-:Y:S01]  /*aed0*/  IMAD.MOV R4, RZ, RZ, -R3 ;  /* 0x000000ffff047224 */ /* 0x000fe200078e0a03 */
[----:B------:R-:W-:Y:S01]  /*aee0*/  ULDC UR8, c[0x0][0x148] ;  /* 0x0000520000087ab9 */ /* 0x000fe20000000800 */
[----:B------:R-:W-:Y:S01]  /*aef0*/  IMAD R18, R3, UR5, R2 ;  /* 0x0000000503127c24 */ /* 0x000fe2000f8e0202 */
[----:B------:R-:W-:Y:S01]  /*af00*/  PLOP3.LUT P1, PT, PT, PT, UP0, 0x80, 0x0 ;  /* 0x000000000000781c */ /* 0x000fe20003f2f008 */
[----:B------:R-:W-:Y:S01]  /*af10*/  IMAD.MOV.U32 R3, RZ, RZ, 0x1 ;  /* 0x00000001ff037424 */ /* 0x000fe200078e00ff */
[----:B------:R-:W-:-:S03]  /*af20*/  @UP0 UIMAD UR7, UR8, UR10, UR12 ;  /* 0x0000000a080702a4 */ /* 0x000fc6000f8e020c */
[----:B------:R-:W-:Y:S02]  /*af30*/  ULDC UR8, c[0x0][0x638] ;  /* 0x00018e0000087ab9 */ /* 0x000fe40000000800 */
[----:B------:R-:W-:Y:S02]  /*af40*/  IMAD R2, R4, UR8, R13 ;  /* 0x0000000804027c24 */ /* 0x000fe4000f8e020d */
[----:B-1----:R-:W-:Y:S01]  /*af50*/  IMAD R18, R18, R15, UR7 ;  /* 0x0000000712127e24 */ /* 0x002fe2000f8e020f */
[----:B------:R-:W-:Y:S02]  /*af60*/  ULDC UR7, c[0x0][0x600] ;  /* 0x0001800000077ab9 */ /* 0x000fe40000000800 */
[----:B------:R-:W-:-:S05]  /*af70*/  IMAD R5, R2, UR7, R5 ;  /* 0x0000000702057c24 */ /* 0x000fca000f8e0205 */
[----:B------:R-:W-:Y:S02]  /*af80*/  SEL R2, R5, R18, !P1 ;  /* 0x0000001205027207 */ /* 0x000fe40004800000 */
[----:B------:R-:W-:-:S07]  /*af90*/  SEL R18, R18, R5, !P1 ;  /* 0x0000000512127207 */ /* 0x000fce0004800000 */
.L_x_299:
[----:B------:R-:W-:Y:S05]  /*afa0*/  BSYNC B1 ;  /* 0x0000000000017941 */ /* 0x000fea0003800000 */
.L_x_298:
[----:B------:R-:W-:-:S13]  /*afb0*/  LOP3.LUT P1, RZ, R3, 0xff, RZ, 0xc0, !PT ;  /* 0x000000ff03ff7812 */ /* 0x000fda000782c0ff */
[----:B------:R-:W-:Y:S05]  /*afc0*/  @P1 BRA `(.L_x_302) ;  /* 0xfffffff400381947 */ /* 0x000fea000383ffff */
[----:B------:R-:W-:Y:S05]  /*afd0*/  BSYNC B0 ;  /* 0x0000000000007941 */ /* 0x000fea0003800000 */
.L_x_290:
[----:B------:R-:W-:-:S03]  /*afe0*/  UMOV UR7, 0xffffffff ;  /* 0xffffffff00077882 */ /* 0x000fc60000000000 */
[----:B------:R-:W-:Y:S05]  /*aff0*/  BRA.DIV UR7, `(.L_x_303) ;  /* 0x0000000607447947 */ /* 0x000fea000b800000 */
[----:B------:R-:W-:-:S13]  /*b000*/  ELECT P6, URZ, PT ;  /* 0x00000000003f782f */ /* 0x000fda00038c0000 */
.L_x_319:
[----:B------:R-:W-:Y:S04]  /*b010*/  BSSY B0, `(.L_x_304) ;  /* 0x000002c000007945 */ /* 0x000fe80003800000 */
[----:B------:R-:W-:Y:S05]  /*b020*/  @!P6 BRA `(.L_x_305) ;  /* 0x0000000000a8e947 */ /* 0x000fea0003800000 */
[----:B------:R-:W-:-:S04]  /*b030*/  ULOP3.LUT UR7, UR41, 0x2, URZ, 0xfc, !UPT ;  /* 0x0000000229077892 */ /* 0x000fc8000f8efc3f */
[----:B------:R-:W-:-:S06]  /*b040*/  UISETP.NE.AND UP0, UPT, UR7, 0x3, UPT ;  /* 0x000000030700788c */ /* 0x000fcc000bf05270 */
[----:B------:R-:W-:-:S13]  /*b050*/  PLOP3.LUT P0, PT, PT, PT, UP0, 0x80, 0x0 ;  /* 0x000000000000781c */ /* 0x000fda0003f0f008 */
[----:B------:R-:W-:Y:S05]  /*b060*/  @!P0 BRA `(.L_x_306) ;  /* 0x0000000000048947 */ /* 0x000fea0003800000 */
[----:B------:R-:W-:Y:S01]  /*b070*/  BPT.TRAP 0x1 ;  /* 0x000000040000795c */ /* 0x000fe20000300000 */
.L_x_306:
[----:B------:R-:W0:Y:S01]  /*b080*/  S2R R3, SR_CgaCtaId ;  /* 0x0000000000037919 */ /* 0x000e220000008800 */
[----:B------:R-:W-:-:S04]  /*b090*/  MOV R2, 0x400 ;  /* 0x0000040000027802 */ /* 0x000fc80000000f00 */
[----:B0-----:R-:W-:Y:S02]  /*b0a0*/  LEA R3, R3, R2, 0x18 ;  /* 0x0000000203037211 */ /* 0x001fe400078ec0ff */
[----:B------:R-:W-:-:S03]  /*b0b0*/  SHF.L.U32 R2, R8, 0x1f, RZ ;  /* 0x0000001f08027819 */ /* 0x000fc600000006ff */
[----:B------:R-:W-:-:S04]  /*b0c0*/  VIADD R3, R3, 0x20 ;  /* 0x0000002003037836 */ /* 0x000fc80000000000 */
[C---:B------:R-:W-:Y:S02]  /*b0d0*/  IMAD R7, R0.reuse, 0x8, R3 ;  /* 0x0000000800077824 */ /* 0x040fe400078e0203 */
[----:B------:R-:W-:Y:S02]  /*b0e0*/  VIADD R0, R0, 0x1 ;  /* 0x0000000100007836 */ /* 0x000fe40000000000 */
[----:B------:R-:W0:Y:S03]  /*b0f0*/  SYNCS.PHASECHK.TRANS64.TRYWAIT P0, [R7+URZ], R2 ;  /* 0x00000002070075a7 */ /* 0x000e26000800017f */
[----:B------:R-:W-:-:S04]  /*b100*/  ISETP.NE.AND P1, PT, R0, 0x4, PT ;  /* 0x000000040000780c */ /* 0x000fc80003f25270 */
[----:B------:R-:W-:Y:S02]  /*b110*/  SEL R5, RZ, 0x1, P1 ;  /* 0x00000001ff057807 */ /* 0x000fe40000800000 */
[----:B------:R-:W-:Y:S02]  /*b120*/  SEL R0, R0, RZ, P1 ;  /* 0x000000ff00007207 */ /* 0x000fe40000800000 */
[----:B------:R-:W-:-:S03]  /*b130*/  LOP3.LUT R5, R8, R5, RZ, 0x3c, !PT ;  /* 0x0000000508057212 */ /* 0x000fc600078e3cff */
[----:B------:R-:W-:Y:S01]  /*b140*/  IMAD R9, R0, 0x8, R3 ;  /* 0x0000000800097824 */ /* 0x000fe200078e0203 */
[----:B------:R-:W-:Y:S01]  /*b150*/  SHF.L.U32 R4, R5, 0x1f, RZ ;  /* 0x0000001f05047819 */ /* 0x000fe200000006ff */
[----:B0-----:R-:W-:Y:S06]  /*b160*/  @!P0 BRA `(.L_x_307) ;  /* 0x0000000400088947 */ /* 0x001fec0003800000 */
.L_x_320:
[----:B------:R-:W1:Y:S01]  /*b170*/  SYNCS.PHASECHK.TRANS64.TRYWAIT P0, [R9+URZ], R4 ;  /* 0x00000004090075a7 */ /* 0x000e62000800017f */
[----:B------:R-:W-:-:S05]  /*b180*/  VIADD R0, R0, 0x1 ;  /* 0x0000000100007836 */ /* 0x000fca0000000000 */
[----:B------:R-:W-:-:S04]  /*b190*/  ISETP.NE.AND P1, PT, R0, 0x4, PT ;  /* 0x000000040000780c */ /* 0x000fc80003f25270 */
[----:B0-----:R-:W-:Y:S02]  /*b1a0*/  SEL R2, RZ, 0x1, P1 ;  /* 0x00000001ff027807 */ /* 0x001fe40000800000 */
[----:B------:R-:W-:Y:S02]  /*b1b0*/  SEL R0, R0, RZ, P1 ;  /* 0x000000ff00007207 */ /* 0x000fe40000800000 */
[----:B------:R-:W-:-:S03]  /*b1c0*/  LOP3.LUT R7, R5, R2, RZ, 0x3c, !PT ;  /* 0x0000000205077212 */ /* 0x000fc600078e3cff */
[----:B------:R-:W-:Y:S01]  /*b1d0*/  IMAD R6, R0, 0x8, R3 ;  /* 0x0000000800067824 */ /* 0x000fe200078e0203 */
[----:B------:R-:W-:Y:S01]  /*b1e0*/  SHF.L.U32 R5, R7, 0x1f, RZ ;  /* 0x0000001f07057819 */ /* 0x000fe200000006ff */
[----:B-1----:R-:W-:Y:S06]  /*b1f0*/  @!P0 BRA `(.L_x_308) ;  /* 0x0000000000f88947 */ /* 0x002fec0003800000 */
.L_x_321:
[----:B------:R-:W1:Y:S01]  /*b200*/  SYNCS.PHASECHK.TRANS64.TRYWAIT P0, [R6+URZ], R5 ;  /* 0x00000005060075a7 */ /* 0x000e62000800017f */
[----:B------:R-:W-:-:S05]  /*b210*/  VIADD R0, R0, 0x1 ;  /* 0x0000000100007836 */ /* 0x000fca0000000000 */
[----:B------:R-:W-:-:S04]  /*b220*/  ISETP.NE.AND P1, PT, R0, 0x4, PT ;  /* 0x000000040000780c */ /* 0x000fc80003f25270 */
[----:B------:R-:W-:Y:S02]  /*b230*/  SEL R2, RZ, 0x1, P1 ;  /* 0x00000001ff027807 */ /* 0x000fe40000800000 */
[----:B------:R-:W-:Y:S02]  /*b240*/  SEL R0, R0, RZ, P1 ;  /* 0x000000ff00007207 */ /* 0x000fe40000800000 */
[----:B------:R-:W-:Y:S01]  /*b250*/  LOP3.LUT R2, R7, R2, RZ, 0x3c, !PT ;  /* 0x0000000207027212 */ /* 0x000fe200078e3cff */
[----:B-1----:R-:W-:Y:S06]  /*b260*/  @!P0 BRA `(.L_x_309) ;  /* 0x0000000000f08947 */ /* 0x002fec0003800000 */
.L_x_322:
[----:B------:R-:W-:Y:S01]  /*b270*/  IMAD R3, R0, 0x8, R3 ;  /* 0x0000000800037824 */ /* 0x000fe200078e0203 */
[----:B------:R-:W-:-:S07]  /*b280*/  SHF.L.U32 R0, R2, 0x1f, RZ ;  /* 0x0000001f02007819 */ /* 0x000fce00000006ff */
.L_x_310:
[----:B--2---:R2:W3:Y:S02]  /*b290*/  SYNCS.PHASECHK.TRANS64.TRYWAIT P0, [R3+URZ], R0 ;  /* 0x00000000030075a7 */ /* 0x0044e4000800017f */
[----:B---3--:R-:W-:Y:S05]  /*b2a0*/  @!P0 NANOSLEEP.SYNCS 0x989680 ;  /* 0x009896800000895d */ /* 0x008fea0003900000 */
[----:B------:R-:W3:Y:S02]  /*b2b0*/  @!P0 SYNCS.PHASECHK.TRANS64 P0, [R3+URZ], R0 ;  /* 0x00000000030085a7 */ /* 0x000ee4000800007f */
[----:B---3--:R-:W-:Y:S05]  /*b2c0*/  @!P0 BRA `(.L_x_310) ;  /* 0xfffffffc00f08947 */ /* 0x008fea000383ffff */
.L_x_305:
[----:B------:R-:W-:Y:S05]  /*b2d0*/  BSYNC B0 ;  /* 0x0000000000007941 */ /* 0x000fea0003800000 */
.L_x_304:
[----:B------:R-:W-:Y:S05]  /*b2e0*/  EXIT ;  /* 0x000000000000794d */ /* 0x000fea0003800000 */
.L_x_14:
[----:B0-----:R0:W1:Y:S02]  /*b2f0*/  SYNCS.PHASECHK.TRANS64.TRYWAIT P0, [R157+URZ], R0 ;  /* 0x000000009d0075a7 */ /* 0x001064000800017f */
[----:B-1----:R-:W-:Y:S05]  /*b300*/  @!P0 NANOSLEEP.SYNCS 0x989680 ;  /* 0x009896800000895d */ /* 0x002fea0003900000 */
[----:B------:R-:W1:Y:S02]  /*b310*/  @!P0 SYNCS.PHASECHK.TRANS64 P0, [R157+URZ], R0 ;  /* 0x000000009d0085a7 */ /* 0x000e64000800007f */
[----:B-1----:R-:W-:Y:S05]  /*b320*/  @!P0 BRA `(.L_x_14) ;  /* 0xfffffffc00f08947 */ /* 0x002fea000383ffff */
[----:B------:R-:W-:Y:S05]  /*b330*/  BRA `(.L_x_311) ;  /* 0xffffff6000987947 */ /* 0x000fea000383ffff */
.L_x_19:
[----:B-1----:R1:W2:Y:S02]  /*b340*/  SYNCS.PHASECHK.TRANS64.TRYWAIT P1, [R3+URZ], R0 ;  /* 0x00000000030075a7 */ /* 0x0022a4000802017f */
[----:B--2---:R-:W-:Y:S05]  /*b350*/  @!P1 NANOSLEEP.SYNCS 0x989680 ;  /* 0x009896800000995d */ /* 0x004fea0003900000 */
[----:B------:R-:W2:Y:S02]  /*b360*/  @!P1 SYNCS.PHASECHK.TRANS64 P1, [R3+URZ], R0 ;  /* 0x00000000030095a7 */ /* 0x000ea4000802007f */
[----:B--2---:R-:W-:Y:S05]  /*b370*/  @!P1 BRA `(.L_x_19) ;  /* 0xfffffffc00f09947 */ /* 0x004fea000383ffff */
[----:B------:R-:W-:Y:S05]  /*b380*/  BRA `(.L_x_18) ;  /* 0xffffff6400087947 */ /* 0x000fea000383ffff */
.L_x_24:
[----:B-1----:R-:W-:-:S04]  /*b390*/  IMAD.U32 R4, RZ, RZ, UR4 ;  /* 0x00000004ff047e24 */ /* 0x002fc8000f8e00ff */
[----:B------:R1:W2:Y:S03]  /*b3a0*/  SYNCS.PHASECHK.TRANS64.TRYWAIT P1, [R4+URZ], R3 ;  /* 0x00000003040075a7 */ /* 0x0002a6000802017f */
[----:B--2---:R-:W-:Y:S05]  /*b3b0*/  @!P1 NANOSLEEP.SYNCS 0x989680 ;  /* 0x009896800000995d */ /* 0x004fea0003900000 */
[----:B------:R-:W2:Y:S02]  /*b3c0*/  @!P1 SYNCS.PHASECHK.TRANS64 P1, [R4+URZ], R3 ;  /* 0x00000003040095a7 */ /* 0x000ea4000802007f */
[----:B--2---:R-:W-:Y:S05]  /*b3d0*/  @!P1 BRA `(.L_x_24) ;  /* 0xfffffffc00ec9947 */ /* 0x004fea000383ffff */
[----:B------:R-:W-:Y:S05]  /*b3e0*/  BRA `(.L_x_23) ;  /* 0xffffff64009c7947 */ /* 0x000fea000383ffff */
.L_x_30:
[----:B0-----:R0:W1:Y:S02]  /*b3f0*/  SYNCS.PHASECHK.TRANS64.TRYWAIT P0, [R157+URZ+0x10], R0 ;  /* 0x000010009d0075a7 */ /* 0x001064000800017f */
[----:B-1----:R-:W-:Y:S05]  /*b400*/  @!P0 NANOSLEEP.SYNCS 0x989680 ;  /* 0x009896800000895d */ /* 0x002fea0003900000 */
[----:B------:R-:W1:Y:S02]  /*b410*/  @!P0 SYNCS.PHASECHK.TRANS64 P0, [R157+URZ+0x10], R0 ;  /* 0x000010009d0085a7 */ /* 0x000e64000800007f */
[----:B-1----:R-:W-:Y:S05]  /*b420*/  @!P0 BRA `(.L_x_30) ;  /* 0xfffffffc00f08947 */ /* 0x002fea000383ffff */
[----:B------:R-:W-:Y:S05]  /*b430*/  BRA `(.L_x_312) ;  /* 0xffffff68009c7947 */ /* 0x000fea000383ffff */
.L_x_291:
[----:B------:R-:W-:Y:S01]  /*b440*/  BSSY B1, `(.L_x_313) ;  /* 0x0000006000017945 */ /* 0x000fe20003800000 */
[----:B------:R-:W-:-:S07]  /*b450*/  IMAD.MOV.U32 R15, RZ, RZ, -0x1 ;  /* 0xffffffffff0f7424 */ /* 0x000fce00078e00ff */
[----:B------:R-:W-:Y:S05]  /*b460*/  WARPSYNC.COLLECTIVE R15, `(.L_x_314) ;  /* 0x000000000f0c7348 */ /* 0x000fea0003c00000 */
[----:B------:R-:W-:Y:S02]  /*b470*/  ELECT P6, UR62, PT ;  /* 0x00000000003e782f */ /* 0x000fe400038c0000 */
[----:B------:R-:W-:Y:S01]  /*b480*/  MOV R14, UR62 ;  /* 0x0000003e000e7c02 */ /* 0x000fe20008000f00 */
[----:B------:R-:W-:Y:S10]  /*b490*/  ENDCOLLECTIVE ;  /* 0x000000000000791b */ /* 0x000ff40003800000 */
.L_x_314:
[----:B------:R-:W-:Y:S05]  /*b4a0*/  BSYNC B1 ;  /* 0x0000000000017941 */ /* 0x000fea0003800000 */
.L_x_313:
[----:B------:R-:W-:Y:S05]  /*b4b0*/  BRA `(.L_x_315) ;  /* 0xfffffff000087947 */ /* 0x000fea000383ffff */
.L_x_294:
[----:B-1----:R1:W2:Y:S02]  /*b4c0*/  SYNCS.PHASECHK.TRANS64.TRYWAIT P1, [R7+URZ+0x20], R4 ;  /* 0x00002004070075a7 */ /* 0x0022a4000802017f */
[----:B--2---:R-:W-:Y:S05]  /*b4d0*/  @!P1 NANOSLEEP.SYNCS 0x989680 ;  /* 0x009896800000995d */ /* 0x004fea0003900000 */
[----:B------:R-:W2:Y:S02]  /*b4e0*/  @!P1 SYNCS.PHASECHK.TRANS64 P1, [R7+URZ+0x20], R4 ;  /* 0x00002004070095a7 */ /* 0x000ea4000802007f */
[----:B--2---:R-:W-:Y:S05]  /*b4f0*/  @!P1 BRA `(.L_x_294) ;  /* 0xfffffffc00f09947 */ /* 0x004fea000383ffff */
[----:B------:R-:W-:Y:S05]  /*b500*/  BRA `(.L_x_316) ;  /* 0xfffffff0003c7947 */ /* 0x000fea000383ffff */
.L_x_303:
[----:B------:R-:W-:Y:S01]  /*b510*/  BSSY B0, `(.L_x_317) ;  /* 0x0000006000007945 */ /* 0x000fe20003800000 */
[----:B------:R-:W-:-:S07]  /*b520*/  IMAD.MOV.U32 R15, RZ, RZ, -0x1 ;  /* 0xffffffffff0f7424 */ /* 0x000fce00078e00ff */
[----:B------:R-:W-:Y:S05]  /*b530*/  WARPSYNC.COLLECTIVE R15, `(.L_x_318) ;  /* 0x000000000f0c7348 */ /* 0x000fea0003c00000 */
[----:B------:R-:W-:Y:S02]  /*b540*/  ELECT P6, UR62, PT ;  /* 0x00000000003e782f */ /* 0x000fe400038c0000 */
[----:B------:R-:W-:Y:S01]  /*b550*/  MOV R14, UR62 ;  /* 0x0000003e000e7c02 */ /* 0x000fe20008000f00 */
[----:B------:R-:W-:Y:S10]  /*b560*/  ENDCOLLECTIVE ;  /* 0x000000000000791b */ /* 0x000ff40003800000 */
.L_x_318:
[----:B------:R-:W-:Y:S05]  /*b570*/  BSYNC B0 ;  /* 0x0000000000007941 */ /* 0x000fea0003800000 */
.L_x_317:
[----:B------:R-:W-:Y:S05]  /*b580*/  BRA `(.L_x_319) ;  /* 0xfffffff800a07947 */ /* 0x000fea000383ffff */
.L_x_307:
[----:B0-----:R0:W1:Y:S02]  /*b590*/  SYNCS.PHASECHK.TRANS64.TRYWAIT P0, [R7+URZ], R2 ;  /* 0x00000002070075a7 */ /* 0x001064000800017f */
[----:B-1----:R-:W-:Y:S05]  /*b5a0*/  @!P0 NANOSLEEP.SYNCS 0x989680 ;  /* 0x009896800000895d */ /* 0x002fea0003900000 */
[----:B------:R-:W1:Y:S02]  /*b5b0*/  @!P0 SYNCS.PHASECHK.TRANS64 P0, [R7+URZ], R2 ;  /* 0x00000002070085a7 */ /* 0x000e64000800007f */
[----:B-1----:R-:W-:Y:S05]  /*b5c0*/  @!P0 BRA `(.L_x_307) ;  /* 0xfffffffc00f08947 */ /* 0x002fea000383ffff */
[----:B------:R-:W-:Y:S05]  /*b5d0*/  BRA `(.L_x_320) ;  /* 0xfffffff800e47947 */ /* 0x000fea000383ffff */
.L_x_308:
[----:B0-----:R0:W1:Y:S02]  /*b5e0*/  SYNCS.PHASECHK.TRANS64.TRYWAIT P0, [R9+URZ], R4 ;  /* 0x00000004090075a7 */ /* 0x001064000800017f */
[----:B-1----:R-:W-:Y:S05]  /*b5f0*/  @!P0 NANOSLEEP.SYNCS 0x989680 ;  /* 0x009896800000895d */ /* 0x002fea0003900000 */
[----:B------:R-:W1:Y:S02]  /*b600*/  @!P0 SYNCS.PHASECHK.TRANS64 P0, [R9+URZ], R4 ;  /* 0x00000004090085a7 */ /* 0x000e64000800007f */
[----:B-1----:R-:W-:Y:S05]  /*b610*/  @!P0 BRA `(.L_x_308) ;  /* 0xfffffffc00f08947 */ /* 0x002fea000383ffff */
[----:B------:R-:W-:Y:S05]  /*b620*/  BRA `(.L_x_321) ;  /* 0xfffffff800f47947 */ /* 0x000fea000383ffff */
.L_x_309:
[----:B-1----:R1:W2:Y:S02]  /*b630*/  SYNCS.PHASECHK.TRANS64.TRYWAIT P0, [R6+URZ], R5 ;  /* 0x00000005060075a7 */ /* 0x0022a4000800017f */
[----:B--2---:R-:W-:Y:S05]  /*b640*/  @!P0 NANOSLEEP.SYNCS 0x989680 ;  /* 0x009896800000895d */ /* 0x004fea0003900000 */
[----:B------:R-:W2:Y:S02]  /*b650*/  @!P0 SYNCS.PHASECHK.TRANS64 P0, [R6+URZ], R5 ;  /* 0x00000005060085a7 */ /* 0x000ea4000800007f */
[----:B--2---:R-:W-:Y:S05]  /*b660*/  @!P0 BRA `(.L_x_309) ;  /* 0xfffffffc00f08947 */ /* 0x004fea000383ffff */
[----:B------:R-:W-:Y:S05]  /*b670*/  BRA `(.L_x_322) ;  /* 0xfffffff800fc7947 */ /* 0x000fea000383ffff */
.L_x_323:
[----:B------:R-:W-:-:S00]  /*b680*/  BRA `(.L_x_323) ;  /* 0xfffffffc00fc7947 */ /* 0x000fc0000383ffff */
[----:B------:R-:W-:-:S00]  /*b690*/  NOP ;  /* 0x0000000000007918 */ /* 0x000fc00000000000 */
        /* <DEDUP_REMOVED lines=14> */
.L_x_324:


//--------------------- .nv.global.init           --------------------------
	.section	.nv.global.init,"aw",@progbits
.nv.global.init:
	.type		$str$22,@object
	.size		$str$22,($str$23 - $str$22)
$str$22:
        /*0000*/ 	.byte	0x6b, 0x5f, 0x74, 0x69, 0x6c, 0x65, 0x5f, 0x63, 0x6f, 0x75, 0x6e, 0x74, 0x20, 0x3e, 0x3d, 0x20
        /*0010*/ 	.byte	0x31, 0x00
	.type		$str$23,@object
	.size		$str$23,(__unnamed_1 - $str$23)
$str$23:
        /*0012*/ 	.byte	0x2f, 0x74, 0x6d, 0x70, 0x2f, 0x63, 0x75, 0x74, 0x6c, 0x61, 0x73, 0x73, 0x5f, 0x73, 0x77, 0x65
        /*0022*/ 	.byte	0x65, 0x70, 0x5f, 0x73, 0x72, 0x63, 0x2f, 0x69, 0x6e, 0x63, 0x6c, 0x75, 0x64, 0x65, 0x2f, 0x63
        /*0032*/ 	.byte	0x75, 0x74, 0x6c, 0x61, 0x73, 0x73, 0x2f, 0x67, 0x65, 0x6d, 0x6d, 0x2f, 0x63, 0x6f, 0x6c, 0x6c
        /*0042*/ 	.byte	0x65, 0x63, 0x74, 0x69, 0x76, 0x65, 0x2f, 0x73, 0x6d, 0x39, 0x30, 0x5f, 0x6d, 0x6d, 0x61, 0x5f
        /*0052*/ 	.byte	0x74, 0x6d, 0x61, 0x5f, 0x67, 0x6d, 0x6d, 0x61, 0x5f, 0x73, 0x73, 0x5f, 0x77, 0x61, 0x72, 0x70
        /*0062*/ 	.byte	0x73, 0x70, 0x65, 0x63, 0x69, 0x61, 0x6c, 0x69, 0x7a, 0x65, 0x64, 0x2e, 0x68, 0x70, 0x70, 0x00
	.type		__unnamed_1,@object
	.size		__unnamed_1,(.L_0 - __unnamed_1)
__unnamed_1:
        /*0072*/ 	.byte	0x76, 0x6f, 0x69, 0x64, 0x20, 0x63, 0x75, 0x74, 0x6c, 0x61, 0x73, 0x73, 0x3a, 0x3a, 0x67, 0x65
        /* <DEDUP_REMOVED lines=180> */
        /*0bc2*/ 	.byte	0x5d, 0x00
.L_0:


//--------------------- .nv.shared._ZN7cutlass13device_kernelINS_4gemm6kernel13GemmUniversalIN4cute5tupleIJiiiiEEENS1_10collective13CollectiveMmaINS1_34MainloopSm90TmaGmmaWarpSpecializedILi4ENS5_IJNS4_1CILi1EEESB_SB_EEENS1_32KernelTmaWarpSpecializedPingpongEEENS5_IJNSA_ILi64EEENSA_ILi256EEENSA_ILi32EEEEEENS_10bfloat16_tENS5_IJlSB_lEEESJ_SK_NS4_8TiledMMAINS4_8MMA_AtomIJNS4_4SM904GMMA28MMA_64x256x16_F32BF16BF16_SSILNSO_5MajorE0ELSQ_0ELNSO_7ScaleInE1ELSR_1EEEEEENS4_6LayoutISC_NS5_IJNSA_ILi0EEESV_SV_EEEEENS5_IJNS4_10UnderscoreESY_SY_EEEEENS4_13SM90_TMA_LOADENS4_14ComposedLayoutINS4_7SwizzleILi2ELi4ELi3EEENS4_18smem_ptr_flag_bitsILi16EEENSU_INS5_IJNSA_ILi8EEESH_EEENS5_IJSH_SB_EEEEEEEvNS4_8identityES11_S1B_vS1C_EENS_8epilogue10collective6detail29Sm90TmaWarpSpecializedAdapterINS1F_15DefaultEpilogueISJ_SK_SK_NS1E_6thread17LinearCombinationISJ_Li1EffLNS1J_9ScaleType4KindE0ELNS_15FloatRoundStyleE2ESJ_EENS1_15EpilogueDefaultEEEEEvvEEEEvNT_6ParamsE --------------------------
	.section	.nv.shared._ZN7cutlass13device_kernelINS_4gemm6kernel13GemmUniversalIN4cute5tupleIJiiiiEEENS1_10collective13CollectiveMmaINS1_34MainloopSm90TmaGmmaWarpSpecializedILi4ENS5_IJNS4_1CILi1EEESB_SB_EEENS1_32KernelTmaWarpSpecializedPingpongEEENS5_IJNSA_ILi64EEENSA_ILi256EEENSA_ILi32EEEEEENS_10bfloat16_tENS5_IJlSB_lEEESJ_SK_NS4_8TiledMMAINS4_8MMA_AtomIJNS4_4SM904GMMA28MMA_64x256x16_F32BF16BF16_SSILNSO_5MajorE0ELSQ_0ELNSO_7ScaleInE1ELSR_1EEEEEENS4_6LayoutISC_NS5_IJNSA_ILi0EEESV_SV_EEEEENS5_IJNS4_10UnderscoreESY_SY_EEEEENS4_13SM90_TMA_LOADENS4_14ComposedLayoutINS4_7SwizzleILi2ELi4ELi3EEENS4_18smem_ptr_flag_bitsILi16EEENSU_INS5_IJNSA_ILi8EEESH_EEENS5_IJSH_SB_EEEEEEEvNS4_8identityES11_S1B_vS1C_EENS_8epilogue10collective6detail29Sm90TmaWarpSpecializedAdapterINS1F_15DefaultEpilogueISJ_SK_SK_NS1E_6thread17LinearCombinationISJ_Li1EffLNS1J_9ScaleType4KindE0ELNS_15FloatRoundStyleE2ESJ_EENS1_15EpilogueDefaultEEEEEvvEEEEvNT_6ParamsE,"aw",@nobits
	.sectionflags	@""
	.align	16
	.zero		1024


//--------------------- .nv.shared.reserved.0     --------------------------
	.section	.nv.shared.reserved.0,"aw",@nobits
	.weak		__nv_reservedSMEM_offset_0_alias
	.size		__nv_reservedSMEM_offset_0_alias, 0, 0
	.other		__nv_reservedSMEM_offset_0_alias,@"STO_CUDA_RESERVED_SHARED STV_DEFAULT"
__nv_reservedSMEM_offset_0_alias:
	.zero		0


//--------------------- .nv.global                --------------------------
	.section	.nv.global,"aw",@nobits
.nv.global:
	.type		_ZN39_INTERNAL_26b9aaf1_4_k_cu_5a01c5cf_29874cute1_E,@object
	.size		_ZN39_INTERNAL_26b9aaf1_4_k_cu_5a01c5cf_29874cute1_E,(_ZN39_INTERNAL_26b9aaf1_4_k_cu_5a01c5cf_29874cuda3std3__45__cpo6cbeginE - _ZN39_INTERNAL_26b9aaf1_4_k_cu_5a01c5cf_29874cute1_E)
_ZN39_INTERNAL_26b9aaf1_4_k_cu_5a01c5cf_29874cute1_E:
	.zero		1
	.type		_ZN39_INTERNAL_26b9aaf1_4_k_cu_5a01c5cf_29874cuda3std3__45__cpo6cbeginE,@object
	.size		_ZN39_INTERNAL_26b9aaf1_4_k_cu_5a01c5cf_29874cuda3std3__45__cpo6cbeginE,(_ZN39_INTERNAL_26b9aaf1_4_k_cu_5a01c5cf_29874cuda3std3__48in_placeE - _ZN39_INTERNAL_26b9aaf1_4_k_cu_5a01c5cf_29874cuda3std3__45__cpo6cbeginE)
_ZN39_INTERNAL_26b9aaf1_4_k_cu_5a01c5cf_29874cuda3std3__45__cpo6cbeginE:
	.zero		1
	.type		_ZN39_INTERNAL_26b9aaf1_4_k_cu_5a01c5cf_29874cuda3std3__48in_placeE,@object
	.size		_ZN39_INTERNAL_26b9aaf1_4_k_cu_5a01c5cf_29874cuda3std3__48in_placeE,(_ZN39_INTERNAL_26b9aaf1_4_k_cu_5a01c5cf_29874cuda3std6ranges3__45__cpo9iter_moveE - _ZN39_INTERNAL_26b9aaf1_4_k_cu_5a01c5cf_29874cuda3std3__48in_placeE)
_ZN39_INTERNAL_26b9aaf1_4_k_cu_5a01c5cf_29874cuda3std3__48in_placeE:
	.zero		1
	.type		_ZN39_INTERNAL_26b9aaf1_4_k_cu_5a01c5cf_29874cuda3std6ranges3__45__cpo9iter_moveE,@object
	.size		_ZN39_INTERNAL_26b9aaf1_4_k_cu_5a01c5cf_29874cuda3std6ranges3__45__cpo9iter_moveE,(_ZN39_INTERNAL_26b9aaf1_4_k_cu_5a01c5cf_29874cuda3std3__45__cpo5beginE - _ZN39_INTERNAL_26b9aaf1_4_k_cu_5a01c5cf_29874cuda3std6ranges3__45__cpo9iter_moveE)
_ZN39_INTERNAL_26b9aaf1_4_k_cu_5a01c5cf_29874cuda3std6ranges3__45__cpo9iter_moveE:
	.zero		1
	.type		_ZN39_INTERNAL_26b9aaf1_4_k_cu_5a01c5cf_29874cuda3std3__45__cpo5beginE,@object
	.size		_ZN39_INTERNAL_26b9aaf1_4_k_cu_5a01c5cf_29874cuda3std3__45__cpo5beginE,(_ZN39_INTERNAL_26b9aaf1_4_k_cu_5a01c5cf_29874cuda3std3__441_GLOBAL__N__26b9aaf1_4_k_cu_5a01c5cf_29876ignoreE - _ZN39_INTERNAL_26b9aaf1_4_k_cu_5a01c5cf_29874cuda3std3__45__cpo5beginE)
_ZN39_INTERNAL_26b9aaf1_4_k_cu_5a01c5cf_29874cuda3std3__45__cpo5beginE:
	.zero		1
	.type		_ZN39_INTERNAL_26b9aaf1_4_k_cu_5a01c5cf_29874cuda3std3__441_GLOBAL__N__26b9aaf1_4_k_cu_5a01c5cf_29876ignoreE,@object
	.size		_ZN39_INTERNAL_26b9aaf1_4_k_cu_5a01c5cf_29874cuda3std3__441_GLOBAL__N__26b9aaf1_4_k_cu_5a01c5cf_29876ignoreE,(_ZN39_INTERNAL_26b9aaf1_4_k_cu_5a01c5cf_29874cute7productE - _ZN39_INTERNAL_26b9aaf1_4_k_cu_5a01c5cf_29874cuda3std3__441_GLOBAL__N__26b9aaf1_4_k_cu_5a01c5cf_29876ignoreE)
_ZN39_INTERNAL_26b9aaf1_4_k_cu_5a01c5cf_29874cuda3std3__441_GLOBAL__N__26b9aaf1_4_k_cu_5a01c5cf_29876ignoreE:
	.zero		1
	.type		_ZN39_INTERNAL_26b9aaf1_4_k_cu_5a01c5cf_29874cute7productE,@object
	.size		_ZN39_INTERNAL_26b9aaf1_4_k_cu_5a01c5cf_29874cute7productE,(_ZN39_INTERNAL_26b9aaf1_4_k_cu_5a01c5cf_29874cuda3std3__45__cpo3endE - _ZN39_INTERNAL_26b9aaf1_4_k_cu_5a01c5cf_29874cute7productE)
_ZN39_INTERNAL_26b9aaf1_4_k_cu_5a01c5cf_29874cute7productE:
	.zero		1
	.type		_ZN39_INTERNAL_26b9aaf1_4_k_cu_5a01c5cf_29874cuda3std3__45__cpo3endE,@object
	.size		_ZN39_INTERNAL_26b9aaf1_4_k_cu_5a01c5cf_29874cuda3std3__45__cpo3endE,(_ZN39_INTERNAL_26b9aaf1_4_k_cu_5a01c5cf_29874cuda3std3__419piecewise_constructE - _ZN39_INTERNAL_26b9aaf1_4_k_cu_5a01c5cf_29874cuda3std3__45__cpo3endE)
_ZN39_INTERNAL_26b9aaf1_4_k_cu_5a01c5cf_29874cuda3std3__45__cpo3endE:
	.zero		1
	.type		_ZN39_INTERNAL_26b9aaf1_4_k_cu_5a01c5cf_29874cuda3std3__419piecewise_constructE,@object
	.size		_ZN39_INTERNAL_26b9aaf1_4_k_cu_5a01c5cf_29874cuda3std3__419piecewise_constructE,(_ZN39_INTERNAL_26b9aaf1_4_k_cu_5a01c5cf_29874cuda3std3__45__cpo4cendE - _ZN39_INTERNAL_26b9aaf1_4_k_cu_5a01c5cf_29874cuda3std3__419piecewise_constructE)
_ZN39_INTERNAL_26b9aaf1_4_k_cu_5a01c5cf_29874cuda3std3__419piecewise_constructE:
	.zero		1
	.type		_ZN39_INTERNAL_26b9aaf1_4_k_cu_5a01c5cf_29874cuda3std3__45__cpo4cendE,@object
	.size		_ZN39_INTERNAL_26b9aaf1_4_k_cu_5a01c5cf_29874cuda3std3__45__cpo4cendE,(_ZN39_INTERNAL_26b9aaf1_4_k_cu_5a01c5cf_29874cuda3std6ranges3__45__cpo4swapE - _ZN39_INTERNAL_26b9aaf1_4_k_cu_5a01c5cf_29874cuda3std3__45__cpo4cendE)
_ZN39_INTERNAL_26b9aaf1_4_k_cu_5a01c5cf_29874cuda3std3__45__cpo4cendE:
	.zero		1
	.type		_ZN39_INTERNAL_26b9aaf1_4_k_cu_5a01c5cf_29874cuda3std6ranges3__45__cpo4swapE,@object
	.size		_ZN39_INTERNAL_26b9aaf1_4_k_cu_5a01c5cf_29874cuda3std6ranges3__45__cpo4swapE,(.L_8 - _ZN39_INTERNAL_26b9aaf1_4_k_cu_5a01c5cf_29874cuda3std6ranges3__45__cpo4swapE)
_ZN39_INTERNAL_26b9aaf1_4_k_cu_5a01c5cf_29874cuda3std6ranges3__45__cpo4swapE:
	.zero		1
.L_8:


//--------------------- .nv.constant0._ZN7cutlass13device_kernelINS_4gemm6kernel13GemmUniversalIN4cute5tupleIJiiiiEEENS1_10collective13CollectiveMmaINS1_34MainloopSm90TmaGmmaWarpSpecializedILi4ENS5_IJNS4_1CILi1EEESB_SB_EEENS1_32KernelTmaWarpSpecializedPingpongEEENS5_IJNSA_ILi64EEENSA_ILi256EEENSA_ILi32EEEEEENS_10bfloat16_tENS5_IJlSB_lEEESJ_SK_NS4_8TiledMMAINS4_8MMA_AtomIJNS4_4SM904GMMA28MMA_64x256x16_F32BF16BF16_SSILNSO_5MajorE0ELSQ_0ELNSO_7ScaleInE1ELSR_1EEEEEENS4_6LayoutISC_NS5_IJNSA_ILi0EEESV_SV_EEEEENS5_IJNS4_10UnderscoreESY_SY_EEEEENS4_13SM90_TMA_LOADENS4_14ComposedLayoutINS4_7SwizzleILi2ELi4ELi3EEENS4_18smem_ptr_flag_bitsILi16EEENSU_INS5_IJNSA_ILi8EEESH_EEENS5_IJSH_SB_EEEEEEEvNS4_8identityES11_S1B_vS1C_EENS_8epilogue10collective6detail29Sm90TmaWarpSpecializedAdapterINS1F_15DefaultEpilogueISJ_SK_SK_NS1E_6thread17LinearCombinationISJ_Li1EffLNS1J_9ScaleType4KindE0ELNS_15FloatRoundStyleE2ESJ_EENS1_15EpilogueDefaultEEEEEvvEEEEvNT_6ParamsE --------------------------
	.section	.nv.constant0._ZN7cutlass13device_kernelINS_4gemm6kernel13GemmUniversalIN4cute5tupleIJiiiiEEENS1_10collective13CollectiveMmaINS1_34MainloopSm90TmaGmmaWarpSpecializedILi4ENS5_IJNS4_1CILi1EEESB_SB_EEENS1_32KernelTmaWarpSpecializedPingpongEEENS5_IJNSA_ILi64EEENSA_ILi256EEENSA_ILi32EEEEEENS_10bfloat16_tENS5_IJlSB_lEEESJ_SK_NS4_8TiledMMAINS4_8MMA_AtomIJNS4_4SM904GMMA28MMA_64x256x16_F32BF16BF16_SSILNSO_5MajorE0ELSQ_0ELNSO_7ScaleInE1ELSR_1EEEEEENS4_6LayoutISC_NS5_IJNSA_ILi0EEESV_SV_EEEEENS5_IJNS4_10UnderscoreESY_SY_EEEEENS4_13SM90_TMA_LOADENS4_14ComposedLayoutINS4_7SwizzleILi2ELi4ELi3EEENS4_18smem_ptr_flag_bitsILi16EEENSU_INS5_IJNSA_ILi8EEESH_EEENS5_IJSH_SB_EEEEEEEvNS4_8identityES11_S1B_vS1C_EENS_8epilogue10collective6detail29Sm90TmaWarpSpecializedAdapterINS1F_15DefaultEpilogueISJ_SK_SK_NS1E_6thread17LinearCombinationISJ_Li1EffLNS1J_9ScaleType4KindE0ELNS_15FloatRoundStyleE2ESJ_EENS1_15EpilogueDefaultEEEEEvvEEEEvNT_6ParamsE,"a",@progbits
	.sectionflags	@""
	.align	4
.nv.constant0._ZN7cutlass13device_kernelINS_4gemm6kernel13GemmUniversalIN4cute5tupleIJiiiiEEENS1_10collective13CollectiveMmaINS1_34MainloopSm90TmaGmmaWarpSpecializedILi4ENS5_IJNS4_1CILi1EEESB_SB_EEENS1_32KernelTmaWarpSpecializedPingpongEEENS5_IJNSA_ILi64EEENSA_ILi256EEENSA_ILi32EEEEEENS_10bfloat16_tENS5_IJlSB_lEEESJ_SK_NS4_8TiledMMAINS4_8MMA_AtomIJNS4_4SM904GMMA28MMA_64x256x16_F32BF16BF16_SSILNSO_5MajorE0ELSQ_0ELNSO_7ScaleInE1ELSR_1EEEEEENS4_6LayoutISC_NS5_IJNSA_ILi0EEESV_SV_EEEEENS5_IJNS4_10UnderscoreESY_SY_EEEEENS4_13SM90_TMA_LOADENS4_14ComposedLayoutINS4_7SwizzleILi2ELi4ELi3EEENS4_18smem_ptr_flag_bitsILi16EEENSU_INS5_IJNSA_ILi8EEESH_EEENS5_IJSH_SB_EEEEEEEvNS4_8identityES11_S1B_vS1C_EENS_8epilogue10collective6detail29Sm90TmaWarpSpecializedAdapterINS1F_15DefaultEpilogueISJ_SK_SK_NS1E_6thread17LinearCombinationISJ_Li1EffLNS1J_9ScaleType4KindE0ELNS_15FloatRoundStyleE2ESJ_EENS1_15EpilogueDefaultEEEEEvvEEEEvNT_6ParamsE:
	.zero		1664


//--------------------- SYMBOLS --------------------------

	.type		.nv.reservedSmem.offset0,@object
	.size		.nv.reservedSmem.offset0,0x4
	.type		__assertfail,@function
